//
// Generated by NVIDIA NVVM Compiler
//
// Compiler Build ID: CL-36424714
// Cuda compilation tools, release 13.0, V13.0.88
// Based on NVVM 20.0.0
//

.version 9.0
.target sm_100
.address_size 64

	// .globl	_Z21create_voxels_compactP5voxelPiPbffffffff
.extern .shared .align 16 .b8 offset[];

.visible .entry _Z21create_voxels_compactP5voxelPiPbffffffff(
	.param .u64 .ptr .align 1 _Z21create_voxels_compactP5voxelPiPbffffffff_param_0,
	.param .u64 .ptr .align 1 _Z21create_voxels_compactP5voxelPiPbffffffff_param_1,
	.param .u64 .ptr .align 1 _Z21create_voxels_compactP5voxelPiPbffffffff_param_2,
	.param .f32 _Z21create_voxels_compactP5voxelPiPbffffffff_param_3,
	.param .f32 _Z21create_voxels_compactP5voxelPiPbffffffff_param_4,
	.param .f32 _Z21create_voxels_compactP5voxelPiPbffffffff_param_5,
	.param .f32 _Z21create_voxels_compactP5voxelPiPbffffffff_param_6,
	.param .f32 _Z21create_voxels_compactP5voxelPiPbffffffff_param_7,
	.param .f32 _Z21create_voxels_compactP5voxelPiPbffffffff_param_8,
	.param .f32 _Z21create_voxels_compactP5voxelPiPbffffffff_param_9,
	.param .f32 _Z21create_voxels_compactP5voxelPiPbffffffff_param_10
)
{
	.reg .pred 	%p<5>;
	.reg .b16 	%rs<2>;
	.reg .b32 	%r<17>;
	.reg .b32 	%f<14>;
	.reg .b64 	%rd<17>;

	ld.param.u64 	%rd3, [_Z21create_voxels_compactP5voxelPiPbffffffff_param_0];
	ld.param.u64 	%rd4, [_Z21create_voxels_compactP5voxelPiPbffffffff_param_1];
	ld.param.u64 	%rd5, [_Z21create_voxels_compactP5voxelPiPbffffffff_param_2];
	ld.param.f32 	%f6, [_Z21create_voxels_compactP5voxelPiPbffffffff_param_3];
	ld.param.f32 	%f7, [_Z21create_voxels_compactP5voxelPiPbffffffff_param_5];
	ld.param.f32 	%f8, [_Z21create_voxels_compactP5voxelPiPbffffffff_param_7];
	ld.param.f32 	%f9, [_Z21create_voxels_compactP5voxelPiPbffffffff_param_8];
	ld.param.f32 	%f4, [_Z21create_voxels_compactP5voxelPiPbffffffff_param_9];
	ld.param.f32 	%f5, [_Z21create_voxels_compactP5voxelPiPbffffffff_param_10];
	cvta.to.global.u64 	%rd6, %rd5;
	cvta.to.global.u64 	%rd1, %rd4;
	mov.u32 	%r9, %ctaid.x;
	mov.u32 	%r10, %ntid.x;
	mul.lo.s32 	%r1, %r9, %r10;
	cvt.rn.f32.u32 	%f10, %r9;
	fma.rn.f32 	%f1, %f8, %f10, %f6;
	mov.u32 	%r2, %tid.x;
	cvt.rn.f32.u32 	%f11, %r2;
	fma.rn.f32 	%f2, %f9, %f11, %f7;
	mul.f32 	%f12, %f2, %f2;
	fma.rn.f32 	%f13, %f1, %f1, %f12;
	sqrt.rn.f32 	%f3, %f13;
	setp.lt.f32 	%p1, %f3, %f4;
	selp.u16 	%rs1, 1, 0, %p1;
	add.s32 	%r3, %r1, %r2;
	selp.u32 	%r11, 1, 0, %p1;
	cvt.s64.s32 	%rd7, %r3;
	mul.wide.s32 	%rd8, %r3, 4;
	add.s64 	%rd2, %rd1, %rd8;
	st.global.u32 	[%rd2], %r11;
	add.s64 	%rd9, %rd6, %rd7;
	st.global.u8 	[%rd9], %rs1;
	bar.sync 	0;
	setp.eq.s32 	%p2, %r2, 0;
	@%p2 bra 	$L__BB0_3;
	ld.global.u32 	%r15, [%rd2];
	mov.b32 	%r16, 1;
$L__BB0_2:
	sub.s32 	%r13, %r3, %r16;
	mul.wide.s32 	%rd10, %r13, 4;
	add.s64 	%rd11, %rd1, %rd10;
	ld.global.u32 	%r14, [%rd11];
	add.s32 	%r15, %r14, %r15;
	bar.sync 	0;
	st.global.u32 	[%rd2], %r15;
	shl.b32 	%r16, %r16, 1;
	setp.le.u32 	%p3, %r16, %r2;
	@%p3 bra 	$L__BB0_2;
$L__BB0_3:
	setp.geu.f32 	%p4, %f3, %f4;
	@%p4 bra 	$L__BB0_5;
	cvt.s64.s32 	%rd12, %r1;
	ld.global.s32 	%rd13, [%rd2];
	add.s64 	%rd14, %rd13, %rd12;
	cvta.to.global.u64 	%rd15, %rd3;
	mad.lo.s64 	%rd16, %rd14, 12, %rd15;
	st.global.f32 	[%rd16+-12], %f1;
	st.global.f32 	[%rd16+-8], %f2;
	st.global.f32 	[%rd16+-4], %f5;
$L__BB0_5:
	ret;

}
	// .globl	_Z14compact_voxelsP5voxelS0_PiPbi
.visible .entry _Z14compact_voxelsP5voxelS0_PiPbi(
	.param .u64 .ptr .align 1 _Z14compact_voxelsP5voxelS0_PiPbi_param_0,
	.param .u64 .ptr .align 1 _Z14compact_voxelsP5voxelS0_PiPbi_param_1,
	.param .u64 .ptr .align 1 _Z14compact_voxelsP5voxelS0_PiPbi_param_2,
	.param .u64 .ptr .align 1 _Z14compact_voxelsP5voxelS0_PiPbi_param_3,
	.param .u32 _Z14compact_voxelsP5voxelS0_PiPbi_param_4
)
{
	.reg .pred 	%p<28>;
	.reg .b16 	%rs<16>;
	.reg .b32 	%r<47>;
	.reg .b32 	%f<46>;
	.reg .b64 	%rd<47>;

	ld.param.u64 	%rd17, [_Z14compact_voxelsP5voxelS0_PiPbi_param_0];
	ld.param.u64 	%rd18, [_Z14compact_voxelsP5voxelS0_PiPbi_param_1];
	ld.param.u64 	%rd19, [_Z14compact_voxelsP5voxelS0_PiPbi_param_2];
	ld.param.u64 	%rd20, [_Z14compact_voxelsP5voxelS0_PiPbi_param_3];
	ld.param.u32 	%r24, [_Z14compact_voxelsP5voxelS0_PiPbi_param_4];
	cvta.to.global.u64 	%rd1, %rd18;
	cvta.to.global.u64 	%rd2, %rd17;
	cvta.to.global.u64 	%rd3, %rd20;
	cvta.to.global.u64 	%rd21, %rd19;
	mov.u32 	%r1, %tid.x;
	mul.lo.s32 	%r2, %r24, %r1;
	setp.ne.s32 	%p1, %r1, 0;
	selp.s32 	%r25, -1, 0, %p1;
	add.s32 	%r26, %r2, %r25;
	mul.wide.s32 	%rd22, %r26, 4;
	add.s64 	%rd23, %rd21, %rd22;
	ld.global.u32 	%r40, [%rd23];
	shl.b32 	%r27, %r1, 2;
	mov.u32 	%r28, offset;
	add.s32 	%r4, %r28, %r27;
	st.shared.u32 	[%r4], %r40;
	setp.eq.s32 	%p2, %r1, 0;
	@%p2 bra 	$L__BB1_3;
	mov.b32 	%r41, 1;
$L__BB1_2:
	sub.s32 	%r30, %r1, %r41;
	shl.b32 	%r31, %r30, 2;
	add.s32 	%r33, %r28, %r31;
	ld.shared.u32 	%r34, [%r33];
	add.s32 	%r40, %r34, %r40;
	bar.sync 	0;
	st.shared.u32 	[%r4], %r40;
	shl.b32 	%r41, %r41, 1;
	setp.gt.u32 	%p3, %r41, %r1;
	@%p3 bra 	$L__BB1_3;
	bra.uni 	$L__BB1_2;
$L__BB1_3:
	setp.lt.s32 	%p4, %r24, 1;
	@%p4 bra 	$L__BB1_44;
	and.b32  	%r6, %r24, 7;
	setp.lt.u32 	%p5, %r24, 8;
	mov.b32 	%r44, 0;
	@%p5 bra 	$L__BB1_23;
	and.b32  	%r44, %r24, 2147483640;
	neg.s32 	%r43, %r44;
	add.s64 	%rd4, %rd3, 3;
	add.s64 	%rd5, %rd2, 48;
	mul.wide.s32 	%rd24, %r40, 12;
	add.s64 	%rd25, %rd24, %rd1;
	add.s64 	%rd46, %rd25, 36;
	mov.u32 	%r42, %r2;
$L__BB1_6:
	.pragma "nounroll";
	cvt.s64.s32 	%rd26, %r42;
	add.s64 	%rd8, %rd4, %rd26;
	mul.wide.s32 	%rd27, %r42, 12;
	add.s64 	%rd9, %rd5, %rd27;
	ld.global.u8 	%rs1, [%rd8+-3];
	setp.eq.s16 	%p6, %rs1, 0;
	@%p6 bra 	$L__BB1_8;
	ld.global.f32 	%f1, [%rd9+-48];
	st.global.f32 	[%rd46+-48], %f1;
	ld.global.f32 	%f2, [%rd9+-44];
	st.global.f32 	[%rd46+-44], %f2;
	ld.global.f32 	%f3, [%rd9+-40];
	st.global.f32 	[%rd46+-40], %f3;
$L__BB1_8:
	ld.global.u8 	%rs2, [%rd8+-2];
	setp.eq.s16 	%p7, %rs2, 0;
	@%p7 bra 	$L__BB1_10;
	ld.global.f32 	%f4, [%rd9+-36];
	st.global.f32 	[%rd46+-36], %f4;
	ld.global.f32 	%f5, [%rd9+-32];
	st.global.f32 	[%rd46+-32], %f5;
	ld.global.f32 	%f6, [%rd9+-28];
	st.global.f32 	[%rd46+-28], %f6;
$L__BB1_10:
	ld.global.u8 	%rs3, [%rd8+-1];
	setp.eq.s16 	%p8, %rs3, 0;
	@%p8 bra 	$L__BB1_12;
	ld.global.f32 	%f7, [%rd9+-24];
	st.global.f32 	[%rd46+-24], %f7;
	ld.global.f32 	%f8, [%rd9+-20];
	st.global.f32 	[%rd46+-20], %f8;
	ld.global.f32 	%f9, [%rd9+-16];
	st.global.f32 	[%rd46+-16], %f9;
$L__BB1_12:
	ld.global.u8 	%rs4, [%rd8];
	setp.eq.s16 	%p9, %rs4, 0;
	@%p9 bra 	$L__BB1_14;
	ld.global.f32 	%f10, [%rd9+-12];
	st.global.f32 	[%rd46+-12], %f10;
	ld.global.f32 	%f11, [%rd9+-8];
	st.global.f32 	[%rd46+-8], %f11;
	ld.global.f32 	%f12, [%rd9+-4];
	st.global.f32 	[%rd46+-4], %f12;
$L__BB1_14:
	ld.global.u8 	%rs5, [%rd8+1];
	setp.eq.s16 	%p10, %rs5, 0;
	@%p10 bra 	$L__BB1_16;
	ld.global.f32 	%f13, [%rd9];
	st.global.f32 	[%rd46], %f13;
	ld.global.f32 	%f14, [%rd9+4];
	st.global.f32 	[%rd46+4], %f14;
	ld.global.f32 	%f15, [%rd9+8];
	st.global.f32 	[%rd46+8], %f15;
$L__BB1_16:
	ld.global.u8 	%rs6, [%rd8+2];
	setp.eq.s16 	%p11, %rs6, 0;
	@%p11 bra 	$L__BB1_18;
	ld.global.f32 	%f16, [%rd9+12];
	st.global.f32 	[%rd46+12], %f16;
	ld.global.f32 	%f17, [%rd9+16];
	st.global.f32 	[%rd46+16], %f17;
	ld.global.f32 	%f18, [%rd9+20];
	st.global.f32 	[%rd46+20], %f18;
$L__BB1_18:
	ld.global.u8 	%rs7, [%rd8+3];
	setp.eq.s16 	%p12, %rs7, 0;
	@%p12 bra 	$L__BB1_20;
	ld.global.f32 	%f19, [%rd9+24];
	st.global.f32 	[%rd46+24], %f19;
	ld.global.f32 	%f20, [%rd9+28];
	st.global.f32 	[%rd46+28], %f20;
	ld.global.f32 	%f21, [%rd9+32];
	st.global.f32 	[%rd46+32], %f21;
$L__BB1_20:
	ld.global.u8 	%rs8, [%rd8+4];
	setp.eq.s16 	%p13, %rs8, 0;
	@%p13 bra 	$L__BB1_22;
	ld.global.f32 	%f22, [%rd9+36];
	st.global.f32 	[%rd46+36], %f22;
	ld.global.f32 	%f23, [%rd9+40];
	st.global.f32 	[%rd46+40], %f23;
	ld.global.f32 	%f24, [%rd9+44];
	st.global.f32 	[%rd46+44], %f24;
$L__BB1_22:
	add.s32 	%r43, %r43, 8;
	add.s32 	%r42, %r42, 8;
	add.s64 	%rd46, %rd46, 96;
	setp.ne.s32 	%p14, %r43, 0;
	@%p14 bra 	$L__BB1_6;
$L__BB1_23:
	setp.eq.s32 	%p15, %r6, 0;
	@%p15 bra 	$L__BB1_44;
	and.b32  	%r18, %r24, 3;
	setp.lt.u32 	%p16, %r6, 4;
	@%p16 bra 	$L__BB1_34;
	add.s32 	%r36, %r44, %r2;
	cvt.s64.s32 	%rd28, %r36;
	add.s64 	%rd11, %rd3, %rd28;
	ld.global.u8 	%rs9, [%rd11];
	setp.eq.s16 	%p17, %rs9, 0;
	cvt.u64.u32 	%rd29, %r44;
	cvt.s64.s32 	%rd30, %r40;
	add.s64 	%rd31, %rd30, %rd29;
	mad.lo.s64 	%rd12, %rd31, 12, %rd1;
	mul.wide.s32 	%rd32, %r36, 12;
	add.s64 	%rd13, %rd2, %rd32;
	@%p17 bra 	$L__BB1_27;
	ld.global.f32 	%f25, [%rd13];
	st.global.f32 	[%rd12+-12], %f25;
	ld.global.f32 	%f26, [%rd13+4];
	st.global.f32 	[%rd12+-8], %f26;
	ld.global.f32 	%f27, [%rd13+8];
	st.global.f32 	[%rd12+-4], %f27;
$L__BB1_27:
	ld.global.u8 	%rs10, [%rd11+1];
	setp.eq.s16 	%p18, %rs10, 0;
	@%p18 bra 	$L__BB1_29;
	ld.global.f32 	%f28, [%rd13+12];
	st.global.f32 	[%rd12], %f28;
	ld.global.f32 	%f29, [%rd13+16];
	st.global.f32 	[%rd12+4], %f29;
	ld.global.f32 	%f30, [%rd13+20];
	st.global.f32 	[%rd12+8], %f30;
$L__BB1_29:
	ld.global.u8 	%rs11, [%rd11+2];
	setp.eq.s16 	%p19, %rs11, 0;
	@%p19 bra 	$L__BB1_31;
	ld.global.f32 	%f31, [%rd13+24];
	st.global.f32 	[%rd12+12], %f31;
	ld.global.f32 	%f32, [%rd13+28];
	st.global.f32 	[%rd12+16], %f32;
	ld.global.f32 	%f33, [%rd13+32];
	st.global.f32 	[%rd12+20], %f33;
$L__BB1_31:
	ld.global.u8 	%rs12, [%rd11+3];
	setp.eq.s16 	%p20, %rs12, 0;
	@%p20 bra 	$L__BB1_33;
	ld.global.f32 	%f34, [%rd13+36];
	st.global.f32 	[%rd12+24], %f34;
	ld.global.f32 	%f35, [%rd13+40];
	st.global.f32 	[%rd12+28], %f35;
	ld.global.f32 	%f36, [%rd13+44];
	st.global.f32 	[%rd12+32], %f36;
$L__BB1_33:
	add.s32 	%r44, %r44, 4;
$L__BB1_34:
	setp.eq.s32 	%p21, %r18, 0;
	@%p21 bra 	$L__BB1_44;
	setp.eq.s32 	%p22, %r18, 1;
	@%p22 bra 	$L__BB1_41;
	add.s32 	%r37, %r44, %r2;
	cvt.s64.s32 	%rd33, %r37;
	add.s64 	%rd14, %rd3, %rd33;
	ld.global.u8 	%rs13, [%rd14];
	setp.eq.s16 	%p23, %rs13, 0;
	cvt.u64.u32 	%rd34, %r44;
	cvt.s64.s32 	%rd35, %r40;
	add.s64 	%rd36, %rd35, %rd34;
	mad.lo.s64 	%rd15, %rd36, 12, %rd1;
	mul.wide.s32 	%rd37, %r37, 12;
	add.s64 	%rd16, %rd2, %rd37;
	@%p23 bra 	$L__BB1_38;
	ld.global.f32 	%f37, [%rd16];
	st.global.f32 	[%rd15+-12], %f37;
	ld.global.f32 	%f38, [%rd16+4];
	st.global.f32 	[%rd15+-8], %f38;
	ld.global.f32 	%f39, [%rd16+8];
	st.global.f32 	[%rd15+-4], %f39;
$L__BB1_38:
	ld.global.u8 	%rs14, [%rd14+1];
	setp.eq.s16 	%p24, %rs14, 0;
	@%p24 bra 	$L__BB1_40;
	ld.global.f32 	%f40, [%rd16+12];
	st.global.f32 	[%rd15], %f40;
	ld.global.f32 	%f41, [%rd16+16];
	st.global.f32 	[%rd15+4], %f41;
	ld.global.f32 	%f42, [%rd16+20];
	st.global.f32 	[%rd15+8], %f42;
$L__BB1_40:
	add.s32 	%r44, %r44, 2;
$L__BB1_41:
	and.b32  	%r38, %r24, 1;
	setp.eq.b32 	%p25, %r38, 1;
	not.pred 	%p26, %p25;
	@%p26 bra 	$L__BB1_44;
	add.s32 	%r23, %r44, %r2;
	cvt.s64.s32 	%rd38, %r23;
	add.s64 	%rd39, %rd3, %rd38;
	ld.global.u8 	%rs15, [%rd39];
	setp.eq.s16 	%p27, %rs15, 0;
	@%p27 bra 	$L__BB1_44;
	cvt.s64.s32 	%rd40, %r40;
	cvt.u64.u32 	%rd41, %r44;
	add.s64 	%rd42, %rd40, %rd41;
	mad.lo.s64 	%rd43, %rd42, 12, %rd1;
	mul.wide.s32 	%rd44, %r23, 12;
	add.s64 	%rd45, %rd2, %rd44;
	ld.global.f32 	%f43, [%rd45];
	st.global.f32 	[%rd43+-12], %f43;
	ld.global.f32 	%f44, [%rd45+4];
	st.global.f32 	[%rd43+-8], %f44;
	ld.global.f32 	%f45, [%rd45+8];
	st.global.f32 	[%rd43+-4], %f45;
$L__BB1_44:
	ret;

}
	// .globl	_Z16initialize_anodeP6sensorffPfffS1_f
.visible .entry _Z16initialize_anodeP6sensorffPfffS1_f(
	.param .u64 .ptr .align 1 _Z16initialize_anodeP6sensorffPfffS1_f_param_0,
	.param .f32 _Z16initialize_anodeP6sensorffPfffS1_f_param_1,
	.param .f32 _Z16initialize_anodeP6sensorffPfffS1_f_param_2,
	.param .u64 .ptr .align 1 _Z16initialize_anodeP6sensorffPfffS1_f_param_3,
	.param .f32 _Z16initialize_anodeP6sensorffPfffS1_f_param_4,
	.param .f32 _Z16initialize_anodeP6sensorffPfffS1_f_param_5,
	.param .u64 .ptr .align 1 _Z16initialize_anodeP6sensorffPfffS1_f_param_6,
	.param .f32 _Z16initialize_anodeP6sensorffPfffS1_f_param_7
)
{
	.reg .pred 	%p<10>;
	.reg .b16 	%rs<2>;
	.reg .b32 	%r<3>;
	.reg .b32 	%f<12>;
	.reg .b64 	%rd<13>;

	ld.param.u64 	%rd3, [_Z16initialize_anodeP6sensorffPfffS1_f_param_0];
	ld.param.f32 	%f5, [_Z16initialize_anodeP6sensorffPfffS1_f_param_1];
	ld.param.f32 	%f6, [_Z16initialize_anodeP6sensorffPfffS1_f_param_2];
	ld.param.u64 	%rd4, [_Z16initialize_anodeP6sensorffPfffS1_f_param_3];
	ld.param.f32 	%f2, [_Z16initialize_anodeP6sensorffPfffS1_f_param_4];
	ld.param.f32 	%f3, [_Z16initialize_anodeP6sensorffPfffS1_f_param_5];
	ld.param.u64 	%rd2, [_Z16initialize_anodeP6sensorffPfffS1_f_param_6];
	ld.param.f32 	%f4, [_Z16initialize_anodeP6sensorffPfffS1_f_param_7];
	cvta.to.global.u64 	%rd5, %rd3;
	cvta.to.global.u64 	%rd6, %rd4;
	mov.u32 	%r1, %ctaid.x;
	mul.wide.u32 	%rd7, %r1, 12;
	add.s64 	%rd1, %rd5, %rd7;
	mul.wide.u32 	%rd8, %r1, 4;
	add.s64 	%rd9, %rd6, %rd8;
	ld.global.f32 	%f7, [%rd9];
	sub.f32 	%f8, %f5, %f4;
	setp.leu.f32 	%p4, %f7, %f8;
	add.f32 	%f9, %f6, %f4;
	setp.geu.f32 	%p5, %f7, %f9;
	mov.pred 	%p9, 0;
	or.pred  	%p6, %p4, %p5;
	@%p6 bra 	$L__BB2_3;
	cvta.to.global.u64 	%rd10, %rd2;
	add.s64 	%rd12, %rd10, %rd8;
	ld.global.f32 	%f1, [%rd12];
	sub.f32 	%f10, %f2, %f4;
	setp.leu.f32 	%p8, %f1, %f10;
	@%p8 bra 	$L__BB2_3;
	add.f32 	%f11, %f3, %f4;
	setp.lt.f32 	%p9, %f1, %f11;
$L__BB2_3:
	selp.u16 	%rs1, 1, 0, %p9;
	st.global.u8 	[%rd1+8], %rs1;
	mov.b32 	%r2, 0;
	st.global.u32 	[%rd1+4], %r2;
	st.global.u32 	[%rd1], %r1;
	ret;

}
	// .globl	_Z21create_anode_responseP6sensorPiPf
.visible .entry _Z21create_anode_responseP6sensorPiPf(
	.param .u64 .ptr .align 1 _Z21create_anode_responseP6sensorPiPf_param_0,
	.param .u64 .ptr .align 1 _Z21create_anode_responseP6sensorPiPf_param_1,
	.param .u64 .ptr .align 1 _Z21create_anode_responseP6sensorPiPf_param_2
)
{
	.reg .b32 	%r<3>;
	.reg .b32 	%f<2>;
	.reg .b64 	%rd<12>;

	ld.param.u64 	%rd1, [_Z21create_anode_responseP6sensorPiPf_param_0];
	ld.param.u64 	%rd2, [_Z21create_anode_responseP6sensorPiPf_param_1];
	ld.param.u64 	%rd3, [_Z21create_anode_responseP6sensorPiPf_param_2];
	cvta.to.global.u64 	%rd4, %rd1;
	cvta.to.global.u64 	%rd5, %rd3;
	cvta.to.global.u64 	%rd6, %rd2;
	mov.u32 	%r1, %ctaid.x;
	mul.wide.u32 	%rd7, %r1, 4;
	add.s64 	%rd8, %rd6, %rd7;
	ld.global.u32 	%r2, [%rd8];
	add.s64 	%rd9, %rd5, %rd7;
	ld.global.f32 	%f1, [%rd9];
	mul.wide.s32 	%rd10, %r2, 12;
	add.s64 	%rd11, %rd4, %rd10;
	st.global.f32 	[%rd11+4], %f1;
	ret;

}


// ===== COMPILED SASS (sm_100) =====

	.target	sm_100

	.elftype	@"ET_EXEC"


//--------------------- .note.nv.tkinfo           --------------------------
	.section	.note.nv.tkinfo,"",@"SHT_NOTE"
	.sectionflags	@"SHF_NOTE_NV_TKINFO"
	.tkinfo
        /*0018*/ 	.word	0x00000002
        /*0030*/ 	.string	""
        /*0030*/ 	.string	"ptxas"
        /*0030*/ 	.string	"Cuda compilation tools, release 13.0, V13.0.88"
        /*0030*/ 	.string	"Build cuda_13.0.r13.0/compiler.36424714_0"
        /*0030*/ 	.string	"-arch sm_100 -m 64 "



//--------------------- .note.nv.cuinfo           --------------------------
	.section	.note.nv.cuinfo,"",@"SHT_NOTE"
	.sectionflags	@"SHF_NOTE_NV_CUINFO"
        /*0018*/ 	.short	0x0002
        /*001a*/ 	.short	0x0064
        /*001c*/ 	.short	0x0082
	.zero		2


//--------------------- .nv.info                  --------------------------
	.section	.nv.info,"",@"SHT_CUDA_INFO"
	.align	4


	//----- nvinfo : EIATTR_REGCOUNT
	.align		4
        /*0000*/ 	.byte	0x04, 0x2f
        /*0002*/ 	.short	(.L_1 - .L_0)
	.align		4
.L_0:
        /*0004*/ 	.word	index@(_Z21create_voxels_compactP5voxelPiPbffffffff)
        /*0008*/ 	.word	0x00000012


	//----- nvinfo : EIATTR_FRAME_SIZE
	.align		4
.L_1:
        /*000c*/ 	.byte	0x04, 0x11
        /*000e*/ 	.short	(.L_3 - .L_2)
	.align		4
.L_2:
        /*0010*/ 	.word	index@($__internal_0_$__cuda_sm20_sqrt_rn_f32_slowpath)
        /*0014*/ 	.word	0x00000000


	//----- nvinfo : EIATTR_FRAME_SIZE
	.align		4
.L_3:
        /*0018*/ 	.byte	0x04, 0x11
        /*001a*/ 	.short	(.L_5 - .L_4)
	.align		4
.L_4:
        /*001c*/ 	.word	index@(_Z21create_voxels_compactP5voxelPiPbffffffff)
        /*0020*/ 	.word	0x00000000


	//----- nvinfo : EIATTR_REGCOUNT
	.align		4
.L_5:
        /*0024*/ 	.byte	0x04, 0x2f
        /*0026*/ 	.short	(.L_7 - .L_6)
	.align		4
.L_6:
        /*0028*/ 	.word	index@(_Z14compact_voxelsP5voxelS0_PiPbi)
        /*002c*/ 	.word	0x0000001a


	//----- nvinfo : EIATTR_FRAME_SIZE
	.align		4
.L_7:
        /*0030*/ 	.byte	0x04, 0x11
        /*0032*/ 	.short	(.L_9 - .L_8)
	.align		4
.L_8:
        /*0034*/ 	.word	index@(_Z14compact_voxelsP5voxelS0_PiPbi)
        /*0038*/ 	.word	0x00000000


	//----- nvinfo : EIATTR_REGCOUNT
	.align		4
.L_9:
        /*003c*/ 	.byte	0x04, 0x2f
        /*003e*/ 	.short	(.L_11 - .L_10)
	.align		4
.L_10:
        /*0040*/ 	.word	index@(_Z16initialize_anodeP6sensorffPfffS1_f)
        /*0044*/ 	.word	0x0000000e


	//----- nvinfo : EIATTR_FRAME_SIZE
	.align		4
.L_11:
        /*0048*/ 	.byte	0x04, 0x11
        /*004a*/ 	.short	(.L_13 - .L_12)
	.align		4
.L_12:
        /*004c*/ 	.word	index@(_Z16initialize_anodeP6sensorffPfffS1_f)
        /*0050*/ 	.word	0x00000000


	//----- nvinfo : EIATTR_REGCOUNT
	.align		4
.L_13:
        /*0054*/ 	.byte	0x04, 0x2f
        /*0056*/ 	.short	(.L_15 - .L_14)
	.align		4
.L_14:
        /*0058*/ 	.word	index@(_Z21create_anode_responseP6sensorPiPf)
        /*005c*/ 	.word	0x0000000a


	//----- nvinfo : EIATTR_FRAME_SIZE
	.align		4
.L_15:
        /*0060*/ 	.byte	0x04, 0x11
        /*0062*/ 	.short	(.L_17 - .L_16)
	.align		4
.L_16:
        /*0064*/ 	.word	index@(_Z21create_anode_responseP6sensorPiPf)
        /*0068*/ 	.word	0x00000000


	//----- nvinfo : EIATTR_MIN_STACK_SIZE
	.align		4
.L_17:
        /*006c*/ 	.byte	0x04, 0x12
        /*006e*/ 	.short	(.L_19 - .L_18)
	.align		4
.L_18:
        /*0070*/ 	.word	index@(_Z21create_anode_responseP6sensorPiPf)
        /*0074*/ 	.word	0x00000000


	//----- nvinfo : EIATTR_MIN_STACK_SIZE
	.align		4
.L_19:
        /*0078*/ 	.byte	0x04, 0x12
        /*007a*/ 	.short	(.L_21 - .L_20)
	.align		4
.L_20:
        /*007c*/ 	.word	index@(_Z16initialize_anodeP6sensorffPfffS1_f)
        /*0080*/ 	.word	0x00000000


	//----- nvinfo : EIATTR_MIN_STACK_SIZE
	.align		4
.L_21:
        /*0084*/ 	.byte	0x04, 0x12
        /*0086*/ 	.short	(.L_23 - .L_22)
	.align		4
.L_22:
        /*0088*/ 	.word	index@(_Z14compact_voxelsP5voxelS0_PiPbi)
        /*008c*/ 	.word	0x00000000


	//----- nvinfo : EIATTR_MIN_STACK_SIZE
	.align		4
.L_23:
        /*0090*/ 	.byte	0x04, 0x12
        /*0092*/ 	.short	(.L_25 - .L_24)
	.align		4
.L_24:
        /*0094*/ 	.word	index@(_Z21create_voxels_compactP5voxelPiPbffffffff)
        /*0098*/ 	.word	0x00000000
.L_25:


//--------------------- .nv.compat                --------------------------
	.section	.nv.compat,"",@"SHT_CUDA_COMPAT_INFO"
	.align	4
        /*0000*/ 	.byte	0x02, 0x09, 0x00, 0x00, 0x02, 0x02, 0x01, 0x00, 0x02, 0x05, 0x05, 0x00, 0x03, 0x07, 0x01, 0x01
        /*0010*/ 	.byte	0x02, 0x03, 0x00, 0x00, 0x02, 0x06, 0x01, 0x00, 0x04, 0x0b, 0x08, 0x00, 0x01, 0x00, 0x00, 0x00
        /*0020*/ 	.byte	0x00, 0x00, 0x00, 0x00


//--------------------- .nv.info._Z21create_anode_responseP6sensorPiPf --------------------------
	.section	.nv.info._Z21create_anode_responseP6sensorPiPf,"",@"SHT_CUDA_INFO"
	.sectionflags	@""
	.align	4


	//----- nvinfo : EIATTR_CUDA_API_VERSION
	.align		4
        /*0000*/ 	.byte	0x04, 0x37
        /*0002*/ 	.short	(.L_27 - .L_26)
.L_26:
        /*0004*/ 	.word	0x00000082


	//----- nvinfo : EIATTR_KPARAM_INFO
	.align		4
.L_27:
        /*0008*/ 	.byte	0x04, 0x17
        /*000a*/ 	.short	(.L_29 - .L_28)
.L_28:
        /*000c*/ 	.word	0x00000000
        /*0010*/ 	.short	0x0002
        /*0012*/ 	.short	0x0010
        /*0014*/ 	.byte	0x00, 0xf5, 0x21, 0x00


	//----- nvinfo : EIATTR_KPARAM_INFO
	.align		4
.L_29:
        /*0018*/ 	.byte	0x04, 0x17
        /*001a*/ 	.short	(.L_31 - .L_30)
.L_30:
        /*001c*/ 	.word	0x00000000
        /*0020*/ 	.short	0x0001
        /*0022*/ 	.short	0x0008
        /*0024*/ 	.byte	0x00, 0xf5, 0x21, 0x00


	//----- nvinfo : EIATTR_KPARAM_INFO
	.align		4
.L_31:
        /*0028*/ 	.byte	0x04, 0x17
        /*002a*/ 	.short	(.L_33 - .L_32)
.L_32:
        /*002c*/ 	.word	0x00000000
        /*0030*/ 	.short	0x0000
        /*0032*/ 	.short	0x0000
        /*0034*/ 	.byte	0x00, 0xf5, 0x21, 0x00


	//----- nvinfo : EIATTR_SPARSE_MMA_MASK
	.align		4
.L_33:
        /*0038*/ 	.byte	0x03, 0x50
        /*003a*/ 	.short	0x0000


	//----- nvinfo : EIATTR_MAXREG_COUNT
	.align		4
        /*003c*/ 	.byte	0x03, 0x1b
        /*003e*/ 	.short	0x00ff


	//----- nvinfo : EIATTR_MERCURY_ISA_VERSION
	.align		4
        /*0040*/ 	.byte	0x03, 0x5f
        /*0042*/ 	.short	0x0101


	//----- nvinfo : EIATTR_VRC_CTA_INIT_COUNT
	.align		4
        /*0044*/ 	.byte	0x02, 0x4a
	.zero		1
	.zero		1


	//----- nvinfo : EIATTR_EXIT_INSTR_OFFSETS
	.align		4
        /*0048*/ 	.byte	0x04, 0x1c
        /*004a*/ 	.short	(.L_35 - .L_34)


	//   ....[0]....
.L_34:
        /*004c*/ 	.word	0x000000c0


	//----- nvinfo : EIATTR_CBANK_PARAM_SIZE
	.align		4
.L_35:
        /*0050*/ 	.byte	0x03, 0x19
        /*0052*/ 	.short	0x0018


	//----- nvinfo : EIATTR_PARAM_CBANK
	.align		4
        /*0054*/ 	.byte	0x04, 0x0a
        /*0056*/ 	.short	(.L_37 - .L_36)
	.align		4
.L_36:
        /*0058*/ 	.word	index@(.nv.constant0._Z21create_anode_responseP6sensorPiPf)
        /*005c*/ 	.short	0x0380
        /*005e*/ 	.short	0x0018


	//----- nvinfo : EIATTR_SW_WAR
	.align		4
.L_37:
        /*0060*/ 	.byte	0x04, 0x36
        /*0062*/ 	.short	(.L_39 - .L_38)
.L_38:
        /*0064*/ 	.word	0x00000008
.L_39:


//--------------------- .nv.info._Z16initialize_anodeP6sensorffPfffS1_f --------------------------
	.section	.nv.info._Z16initialize_anodeP6sensorffPfffS1_f,"",@"SHT_CUDA_INFO"
	.sectionflags	@""
	.align	4


	//----- nvinfo : EIATTR_CUDA_API_VERSION
	.align		4
        /*0000*/ 	.byte	0x04, 0x37
        /*0002*/ 	.short	(.L_41 - .L_40)
.L_40:
        /*0004*/ 	.word	0x00000082


	//----- nvinfo : EIATTR_KPARAM_INFO
	.align		4
.L_41:
        /*0008*/ 	.byte	0x04, 0x17
        /*000a*/ 	.short	(.L_43 - .L_42)
.L_42:
        /*000c*/ 	.word	0x00000000
        /*0010*/ 	.short	0x0007
        /*0012*/ 	.short	0x0028
        /*0014*/ 	.byte	0x00, 0xf0, 0x11, 0x00


	//----- nvinfo : EIATTR_KPARAM_INFO
	.align		4
.L_43:
        /*0018*/ 	.byte	0x04, 0x17
        /*001a*/ 	.short	(.L_45 - .L_44)
.L_44:
        /*001c*/ 	.word	0x00000000
        /*0020*/ 	.short	0x0006
        /*0022*/ 	.short	0x0020
        /*0024*/ 	.byte	0x00, 0xf5, 0x21, 0x00


	//----- nvinfo : EIATTR_KPARAM_INFO
	.align		4
.L_45:
        /*0028*/ 	.byte	0x04, 0x17
        /*002a*/ 	.short	(.L_47 - .L_46)
.L_46:
        /*002c*/ 	.word	0x00000000
        /*0030*/ 	.short	0x0005
        /*0032*/ 	.short	0x001c
        /*0034*/ 	.byte	0x00, 0xf0, 0x11, 0x00


	//----- nvinfo : EIATTR_KPARAM_INFO
	.align		4
.L_47:
        /*0038*/ 	.byte	0x04, 0x17
        /*003a*/ 	.short	(.L_49 - .L_48)
.L_48:
        /*003c*/ 	.word	0x00000000
        /*0040*/ 	.short	0x0004
        /*0042*/ 	.short	0x0018
        /*0044*/ 	.byte	0x00, 0xf0, 0x11, 0x00


	//----- nvinfo : EIATTR_KPARAM_INFO
	.align		4
.L_49:
        /*0048*/ 	.byte	0x04, 0x17
        /*004a*/ 	.short	(.L_51 - .L_50)
.L_50:
        /*004c*/ 	.word	0x00000000
        /*0050*/ 	.short	0x0003
        /*0052*/ 	.short	0x0010
        /*0054*/ 	.byte	0x00, 0xf5, 0x21, 0x00


	//----- nvinfo : EIATTR_KPARAM_INFO
	.align		4
.L_51:
        /*0058*/ 	.byte	0x04, 0x17
        /*005a*/ 	.short	(.L_53 - .L_52)
.L_52:
        /*005c*/ 	.word	0x00000000
        /*0060*/ 	.short	0x0002
        /*0062*/ 	.short	0x000c
        /*0064*/ 	.byte	0x00, 0xf0, 0x11, 0x00


	//----- nvinfo : EIATTR_KPARAM_INFO
	.align		4
.L_53:
        /*0068*/ 	.byte	0x04, 0x17
        /*006a*/ 	.short	(.L_55 - .L_54)
.L_54:
        /*006c*/ 	.word	0x00000000
        /*0070*/ 	.short	0x0001
        /*0072*/ 	.short	0x0008
        /*0074*/ 	.byte	0x00, 0xf0, 0x11, 0x00


	//----- nvinfo : EIATTR_KPARAM_INFO
	.align		4
.L_55:
        /*0078*/ 	.byte	0x04, 0x17
        /*007a*/ 	.short	(.L_57 - .L_56)
.L_56:
        /*007c*/ 	.word	0x00000000
        /*0080*/ 	.short	0x0000
        /*0082*/ 	.short	0x0000
        /*0084*/ 	.byte	0x00, 0xf5, 0x21, 0x00


	//----- nvinfo : EIATTR_SPARSE_MMA_MASK
	.align		4
.L_57:
        /*0088*/ 	.byte	0x03, 0x50
        /*008a*/ 	.short	0x0000


	//----- nvinfo : EIATTR_MAXREG_COUNT
	.align		4
        /*008c*/ 	.byte	0x03, 0x1b
        /*008e*/ 	.short	0x00ff


	//----- nvinfo : EIATTR_MERCURY_ISA_VERSION
	.align		4
        /*0090*/ 	.byte	0x03, 0x5f
        /*0092*/ 	.short	0x0101


	//----- nvinfo : EIATTR_VRC_CTA_INIT_COUNT
	.align		4
        /*0094*/ 	.byte	0x02, 0x4a
	.zero		1
	.zero		1


	//----- nvinfo : EIATTR_EXIT_INSTR_OFFSETS
	.align		4
        /*0098*/ 	.byte	0x04, 0x1c
        /*009a*/ 	.short	(.L_59 - .L_58)


	//   ....[0]....
.L_58:
        /*009c*/ 	.word	0x000001d0


	//----- nvinfo : EIATTR_CBANK_PARAM_SIZE
	.align		4
.L_59:
        /*00a0*/ 	.byte	0x03, 0x19
        /*00a2*/ 	.short	0x002c


	//----- nvinfo : EIATTR_PARAM_CBANK
	.align		4
        /*00a4*/ 	.byte	0x04, 0x0a
        /*00a6*/ 	.short	(.L_61 - .L_60)
	.align		4
.L_60:
        /*00a8*/ 	.word	index@(.nv.constant0._Z16initialize_anodeP6sensorffPfffS1_f)
        /*00ac*/ 	.short	0x0380
        /*00ae*/ 	.short	0x002c


	//----- nvinfo : EIATTR_SW_WAR
	.align		4
.L_61:
        /*00b0*/ 	.byte	0x04, 0x36
        /*00b2*/ 	.short	(.L_63 - .L_62)
.L_62:
        /*00b4*/ 	.word	0x00000008
.L_63:


//--------------------- .nv.info._Z14compact_voxelsP5voxelS0_PiPbi --------------------------
	.section	.nv.info._Z14compact_voxelsP5voxelS0_PiPbi,"",@"SHT_CUDA_INFO"
	.sectionflags	@""
	.align	4


	//----- nvinfo : EIATTR_CUDA_API_VERSION
	.align		4
        /*0000*/ 	.byte	0x04, 0x37
        /*0002*/ 	.short	(.L_65 - .L_64)
.L_64:
        /*0004*/ 	.word	0x00000082


	//----- nvinfo : EIATTR_KPARAM_INFO
	.align		4
.L_65:
        /*0008*/ 	.byte	0x04, 0x17
        /*000a*/ 	.short	(.L_67 - .L_66)
.L_66:
        /*000c*/ 	.word	0x00000000
        /*0010*/ 	.short	0x0004
        /*0012*/ 	.short	0x0020
        /*0014*/ 	.byte	0x00, 0xf0, 0x11, 0x00


	//----- nvinfo : EIATTR_KPARAM_INFO
	.align		4
.L_67:
        /*0018*/ 	.byte	0x04, 0x17
        /*001a*/ 	.short	(.L_69 - .L_68)
.L_68:
        /*001c*/ 	.word	0x00000000
        /*0020*/ 	.short	0x0003
        /*0022*/ 	.short	0x0018
        /*0024*/ 	.byte	0x00, 0xf5, 0x21, 0x00


	//----- nvinfo : EIATTR_KPARAM_INFO
	.align		4
.L_69:
        /*0028*/ 	.byte	0x04, 0x17
        /*002a*/ 	.short	(.L_71 - .L_70)
.L_70:
        /*002c*/ 	.word	0x00000000
        /*0030*/ 	.short	0x0002
        /*0032*/ 	.short	0x0010
        /*0034*/ 	.byte	0x00, 0xf5, 0x21, 0x00


	//----- nvinfo : EIATTR_KPARAM_INFO
	.align		4
.L_71:
        /*0038*/ 	.byte	0x04, 0x17
        /*003a*/ 	.short	(.L_73 - .L_72)
.L_72:
        /*003c*/ 	.word	0x00000000
        /*0040*/ 	.short	0x0001
        /*0042*/ 	.short	0x0008
        /*0044*/ 	.byte	0x00, 0xf5, 0x21, 0x00


	//----- nvinfo : EIATTR_KPARAM_INFO
	.align		4
.L_73:
        /*0048*/ 	.byte	0x04, 0x17
        /*004a*/ 	.short	(.L_75 - .L_74)
.L_74:
        /*004c*/ 	.word	0x00000000
        /*0050*/ 	.short	0x0000
        /*0052*/ 	.short	0x0000
        /*0054*/ 	.byte	0x00, 0xf5, 0x21, 0x00


	//----- nvinfo : EIATTR_SPARSE_MMA_MASK
	.align		4
.L_75:
        /*0058*/ 	.byte	0x03, 0x50
        /*005a*/ 	.short	0x0000


	//----- nvinfo : EIATTR_MAXREG_COUNT
	.align		4
        /*005c*/ 	.byte	0x03, 0x1b
        /*005e*/ 	.short	0x00ff


	//----- nvinfo : EIATTR_NUM_BARRIERS
	.align		4
        /*0060*/ 	.byte	0x02, 0x4c
        /*0062*/ 	.byte	0x01
	.zero		1


	//----- nvinfo : EIATTR_MERCURY_ISA_VERSION
	.align		4
        /*0064*/ 	.byte	0x03, 0x5f
        /*0066*/ 	.short	0x0101


	//----- nvinfo : EIATTR_VRC_CTA_INIT_COUNT
	.align		4
        /*0068*/ 	.byte	0x02, 0x4a
	.zero		1
	.zero		1


	//----- nvinfo : EIATTR_EXIT_INSTR_OFFSETS
	.align		4
        /*006c*/ 	.byte	0x04, 0x1c
        /*006e*/ 	.short	(.L_77 - .L_76)


	//   ....[0]....
.L_76:
        /*0070*/ 	.word	0x000001f0


	//   ....[1]....
        /*0074*/ 	.word	0x000007e0


	//   ....[2]....
        /*0078*/ 	.word	0x00000b40


	//   ....[3]....
        /*007c*/ 	.word	0x00000d90


	//   ....[4]....
        /*0080*/ 	.word	0x00000e00


	//   ....[5]....
        /*0084*/ 	.word	0x00000ef0


	//----- nvinfo : EIATTR_CRS_STACK_SIZE
	.align		4
.L_77:
        /*0088*/ 	.byte	0x04, 0x1e
        /*008a*/ 	.short	(.L_79 - .L_78)
.L_78:
        /*008c*/ 	.word	0x00000000


	//----- nvinfo : EIATTR_CBANK_PARAM_SIZE
	.align		4
.L_79:
        /*0090*/ 	.byte	0x03, 0x19
        /*0092*/ 	.short	0x0024


	//----- nvinfo : EIATTR_PARAM_CBANK
	.align		4
        /*0094*/ 	.byte	0x04, 0x0a
        /*0096*/ 	.short	(.L_81 - .L_80)
	.align		4
.L_80:
        /*0098*/ 	.word	index@(.nv.constant0._Z14compact_voxelsP5voxelS0_PiPbi)
        /*009c*/ 	.short	0x0380
        /*009e*/ 	.short	0x0024


	//----- nvinfo : EIATTR_SW_WAR
	.align		4
.L_81:
        /*00a0*/ 	.byte	0x04, 0x36
        /*00a2*/ 	.short	(.L_83 - .L_82)
.L_82:
        /*00a4*/ 	.word	0x00000008
.L_83:


//--------------------- .nv.info._Z21create_voxels_compactP5voxelPiPbffffffff --------------------------
	.section	.nv.info._Z21create_voxels_compactP5voxelPiPbffffffff,"",@"SHT_CUDA_INFO"
	.sectionflags	@""
	.align	4


	//----- nvinfo : EIATTR_CUDA_API_VERSION
	.align		4
        /*0000*/ 	.byte	0x04, 0x37
        /*0002*/ 	.short	(.L_85 - .L_84)
.L_84:
        /*0004*/ 	.word	0x00000082


	//----- nvinfo : EIATTR_KPARAM_INFO
	.align		4
.L_85:
        /*0008*/ 	.byte	0x04, 0x17
        /*000a*/ 	.short	(.L_87 - .L_86)
.L_86:
        /*000c*/ 	.word	0x00000000
        /*0010*/ 	.short	0x000a
        /*0012*/ 	.short	0x0034
        /*0014*/ 	.byte	0x00, 0xf0, 0x11, 0x00


	//----- nvinfo : EIATTR_KPARAM_INFO
	.align		4
.L_87:
        /*0018*/ 	.byte	0x04, 0x17
        /*001a*/ 	.short	(.L_89 - .L_88)
.L_88:
        /*001c*/ 	.word	0x00000000
        /*0020*/ 	.short	0x0009
        /*0022*/ 	.short	0x0030
        /*0024*/ 	.byte	0x00, 0xf0, 0x11, 0x00


	//----- nvinfo : EIATTR_KPARAM_INFO
	.align		4
.L_89:
        /*0028*/ 	.byte	0x04, 0x17
        /*002a*/ 	.short	(.L_91 - .L_90)
.L_90:
        /*002c*/ 	.word	0x00000000
        /*0030*/ 	.short	0x0008
        /*0032*/ 	.short	0x002c
        /*0034*/ 	.byte	0x00, 0xf0, 0x11, 0x00


	//----- nvinfo : EIATTR_KPARAM_INFO
	.align		4
.L_91:
        /*0038*/ 	.byte	0x04, 0x17
        /*003a*/ 	.short	(.L_93 - .L_92)
.L_92:
        /*003c*/ 	.word	0x00000000
        /*0040*/ 	.short	0x0007
        /*0042*/ 	.short	0x0028
        /*0044*/ 	.byte	0x00, 0xf0, 0x11, 0x00


	//----- nvinfo : EIATTR_KPARAM_INFO
	.align		4
.L_93:
        /*0048*/ 	.byte	0x04, 0x17
        /*004a*/ 	.short	(.L_95 - .L_94)
.L_94:
        /*004c*/ 	.word	0x00000000
        /*0050*/ 	.short	0x0006
        /*0052*/ 	.short	0x0024
        /*0054*/ 	.byte	0x00, 0xf0, 0x11, 0x00


	//----- nvinfo : EIATTR_KPARAM_INFO
	.align		4
.L_95:
        /*0058*/ 	.byte	0x04, 0x17
        /*005a*/ 	.short	(.L_97 - .L_96)
.L_96:
        /*005c*/ 	.word	0x00000000
        /*0060*/ 	.short	0x0005
        /*0062*/ 	.short	0x0020
        /*0064*/ 	.byte	0x00, 0xf0, 0x11, 0x00


	//----- nvinfo : EIATTR_KPARAM_INFO
	.align		4
.L_97:
        /*0068*/ 	.byte	0x04, 0x17
        /*006a*/ 	.short	(.L_99 - .L_98)
.L_98:
        /*006c*/ 	.word	0x00000000
        /*0070*/ 	.short	0x0004
        /*0072*/ 	.short	0x001c
        /*0074*/ 	.byte	0x00, 0xf0, 0x11, 0x00


	//----- nvinfo : EIATTR_KPARAM_INFO
	.align		4
.L_99:
        /*0078*/ 	.byte	0x04, 0x17
        /*007a*/ 	.short	(.L_101 - .L_100)
.L_100:
        /*007c*/ 	.word	0x00000000
        /*0080*/ 	.short	0x0003
        /*0082*/ 	.short	0x0018
        /*0084*/ 	.byte	0x00, 0xf0, 0x11, 0x00


	//----- nvinfo : EIATTR_KPARAM_INFO
	.align		4
.L_101:
        /*0088*/ 	.byte	0x04, 0x17
        /*008a*/ 	.short	(.L_103 - .L_102)
.L_102:
        /*008c*/ 	.word	0x00000000
        /*0090*/ 	.short	0x0002
        /*0092*/ 	.short	0x0010
        /*0094*/ 	.byte	0x00, 0xf5, 0x21, 0x00


	//----- nvinfo : EIATTR_KPARAM_INFO
	.align		4
.L_103:
        /*0098*/ 	.byte	0x04, 0x17
        /*009a*/ 	.short	(.L_105 - .L_104)
.L_104:
        /*009c*/ 	.word	0x00000000
        /*00a0*/ 	.short	0x0001
        /*00a2*/ 	.short	0x0008
        /*00a4*/ 	.byte	0x00, 0xf5, 0x21, 0x00


	//----- nvinfo : EIATTR_KPARAM_INFO
	.align		4
.L_105:
        /*00a8*/ 	.byte	0x04, 0x17
        /*00aa*/ 	.short	(.L_107 - .L_106)
.L_106:
        /*00ac*/ 	.word	0x00000000
        /*00b0*/ 	.short	0x0000
        /*00b2*/ 	.short	0x0000
        /*00b4*/ 	.byte	0x00, 0xf5, 0x21, 0x00


	//----- nvinfo : EIATTR_SPARSE_MMA_MASK
	.align		4
.L_107:
        /*00b8*/ 	.byte	0x03, 0x50
        /*00ba*/ 	.short	0x0000


	//----- nvinfo : EIATTR_MAXREG_COUNT
	.align		4
        /*00bc*/ 	.byte	0x03, 0x1b
        /*00be*/ 	.short	0x00ff


	//----- nvinfo : EIATTR_NUM_BARRIERS
	.align		4
        /*00c0*/ 	.byte	0x02, 0x4c
        /*00c2*/ 	.byte	0x01
	.zero		1


	//----- nvinfo : EIATTR_MERCURY_ISA_VERSION
	.align		4
        /*00c4*/ 	.byte	0x03, 0x5f
        /*00c6*/ 	.short	0x0101


	//----- nvinfo : EIATTR_VRC_CTA_INIT_COUNT
	.align		4
        /*00c8*/ 	.byte	0x02, 0x4a
	.zero		1
	.zero		1


	//----- nvinfo : EIATTR_EXIT_INSTR_OFFSETS
	.align		4
        /*00cc*/ 	.byte	0x04, 0x1c
        /*00ce*/ 	.short	(.L_109 - .L_108)


	//   ....[0]....
.L_108:
        /*00d0*/ 	.word	0x00000390


	//   ....[1]....
        /*00d4*/ 	.word	0x00000460


	//----- nvinfo : EIATTR_CRS_STACK_SIZE
	.align		4
.L_109:
        /*00d8*/ 	.byte	0x04, 0x1e
        /*00da*/ 	.short	(.L_111 - .L_110)
.L_110:
        /*00dc*/ 	.word	0x00000000


	//----- nvinfo : EIATTR_CBANK_PARAM_SIZE
	.align		4
.L_111:
        /*00e0*/ 	.byte	0x03, 0x19
        /*00e2*/ 	.short	0x0038


	//----- nvinfo : EIATTR_PARAM_CBANK
	.align		4
        /*00e4*/ 	.byte	0x04, 0x0a
        /*00e6*/ 	.short	(.L_113 - .L_112)
	.align		4
.L_112:
        /*00e8*/ 	.word	index@(.nv.constant0._Z21create_voxels_compactP5voxelPiPbffffffff)
        /*00ec*/ 	.short	0x0380
        /*00ee*/ 	.short	0x0038


	//----- nvinfo : EIATTR_SW_WAR
	.align		4
.L_113:
        /*00f0*/ 	.byte	0x04, 0x36
        /*00f2*/ 	.short	(.L_115 - .L_114)
.L_114:
        /*00f4*/ 	.word	0x00000008
.L_115:


//--------------------- .nv.callgraph             --------------------------
	.section	.nv.callgraph,"",@"SHT_CUDA_CALLGRAPH"
	.align	4
	.sectionentsize	8
	.align		4
        /*0000*/ 	.word	0x00000000
	.align		4
        /*0004*/ 	.word	0xffffffff
	.align		4
        /*0008*/ 	.word	0x00000000
	.align		4
        /*000c*/ 	.word	0xfffffffe
	.align		4
        /*0010*/ 	.word	0x00000000
	.align		4
        /*0014*/ 	.word	0xfffffffd
	.align		4
        /*0018*/ 	.word	0x00000000
	.align		4
        /*001c*/ 	.word	0xfffffffc


//--------------------- .text._Z21create_anode_responseP6sensorPiPf --------------------------
	.section	.text._Z21create_anode_responseP6sensorPiPf,"ax",@progbits
	.align	128
        .global         _Z21create_anode_responseP6sensorPiPf
        .type           _Z21create_anode_responseP6sensorPiPf,@function
        .size           _Z21create_anode_responseP6sensorPiPf,(.L_x_23 - _Z21create_anode_responseP6sensorPiPf)
        .other          _Z21create_anode_responseP6sensorPiPf,@"STO_CUDA_ENTRY STV_DEFAULT"
_Z21create_anode_responseP6sensorPiPf:
.text._Z21create_anode_responseP6sensorPiPf:
[----:B------:R-:W-:Y:S01]  /*0000*/  LDC R1, c[0x0][0x37c] ;  /* 0x0000df00ff017b82 */ /* 0x000fe20000000800 */
[----:B------:R-:W0:Y:S07]  /*0010*/  S2R R7, SR_CTAID.X ;  /* 0x0000000000077919 */ /* 0x000e2e0000002500 */
[----:B------:R-:W0:Y:S01]  /*0020*/  LDC.64 R2, c[0x0][0x388] ;  /* 0x0000e200ff027b82 */ /* 0x000e220000000a00 */
[----:B------:R-:W1:Y:S07]  /*0030*/  LDCU.64 UR4, c[0x0][0x358] ;  /* 0x00006b00ff0477ac */ /* 0x000e6e0008000a00 */
[----:B------:R-:W2:Y:S01]  /*0040*/  LDC.64 R4, c[0x0][0x390] ;  /* 0x0000e400ff047b82 */ /* 0x000ea20000000a00 */
[----:B0-----:R-:W-:-:S04]  /*0050*/  IMAD.WIDE.U32 R2, R7, 0x4, R2 ;  /* 0x0000000407027825 */ /* 0x001fc800078e0002 */
[----:B--2---:R-:W-:Y:S02]  /*0060*/  IMAD.WIDE.U32 R4, R7, 0x4, R4 ;  /* 0x0000000407047825 */ /* 0x004fe400078e0004 */
[----:B-1----:R-:W2:Y:S01]  /*0070*/  LDG.E R3, desc[UR4][R2.64] ;  /* 0x0000000402037981 */ /* 0x002ea2000c1e1900 */
[----:B------:R-:W2:Y:S03]  /*0080*/  LDC.64 R6, c[0x0][0x380] ;  /* 0x0000e000ff067b82 */ /* 0x000ea60000000a00 */
[----:B------:R-:W3:Y:S01]  /*0090*/  LDG.E R5, desc[UR4][R4.64] ;  /* 0x0000000404057981 */ /* 0x000ee2000c1e1900 */
[----:B--2---:R-:W-:-:S05]  /*00a0*/  IMAD.WIDE R6, R3, 0xc, R6 ;  /* 0x0000000c03067825 */ /* 0x004fca00078e0206 */
[----:B---3--:R-:W-:Y:S01]  /*00b0*/  STG.E desc[UR4][R6.64+0x4], R5 ;  /* 0x0000040506007986 */ /* 0x008fe2000c101904 */
[----:B------:R-:W-:Y:S05]  /*00c0*/  EXIT ;  /* 0x000000000000794d */ /* 0x000fea0003800000 */
.L_x_0:
[----:B------:R-:W-:-:S00]  /*00d0*/  BRA `(.L_x_0) ;  /* 0xfffffffc00fc7947 */ /* 0x000fc0000383ffff */
[----:B------:R-:W-:-:S00]  /*00e0*/  NOP ;  /* 0x0000000000007918 */ /* 0x000fc00000000000 */
        /* <DEDUP_REMOVED lines=9> */
.L_x_23:


//--------------------- .text._Z16initialize_anodeP6sensorffPfffS1_f --------------------------
	.section	.text._Z16initialize_anodeP6sensorffPfffS1_f,"ax",@progbits
	.align	128
        .global         _Z16initialize_anodeP6sensorffPfffS1_f
        .type           _Z16initialize_anodeP6sensorffPfffS1_f,@function
        .size           _Z16initialize_anodeP6sensorffPfffS1_f,(.L_x_24 - _Z16initialize_anodeP6sensorffPfffS1_f)
        .other          _Z16initialize_anodeP6sensorffPfffS1_f,@"STO_CUDA_ENTRY STV_DEFAULT"
_Z16initialize_anodeP6sensorffPfffS1_f:
.text._Z16initialize_anodeP6sensorffPfffS1_f:
[----:B------:R-:W-:Y:S01]  /*0000*/  LDC R1, c[0x0][0x37c] ;  /* 0x0000df00ff017b82 */ /* 0x000fe20000000800 */
[----:B------:R-:W0:Y:S07]  /*0010*/  S2R R11, SR_CTAID.X ;  /* 0x00000000000b7919 */ /* 0x000e2e0000002500 */
[----:B------:R-:W0:Y:S01]  /*0020*/  LDC.64 R4, c[0x0][0x390] ;  /* 0x0000e400ff047b82 */ /* 0x000e220000000a00 */
[----:B------:R-:W1:Y:S01]  /*0030*/  LDCU.64 UR4, c[0x0][0x358] ;  /* 0x00006b00ff0477ac */ /* 0x000e620008000a00 */
[----:B------:R-:W2:Y:S06]  /*0040*/  LDCU.64 UR6, c[0x0][0x388] ;  /* 0x00007100ff0677ac */ /* 0x000eac0008000a00 */
[----:B------:R-:W2:Y:S08]  /*0050*/  LDC R0, c[0x0][0x3a8] ;  /* 0x0000ea00ff007b82 */ /* 0x000eb00000000800 */
[----:B------:R-:W3:Y:S01]  /*0060*/  LDC.64 R2, c[0x0][0x380] ;  /* 0x0000e000ff027b82 */ /* 0x000ee20000000a00 */
[----:B0-----:R-:W-:-:S06]  /*0070*/  IMAD.WIDE.U32 R4, R11, 0x4, R4 ;  /* 0x000000040b047825 */ /* 0x001fcc00078e0004 */
[----:B-1----:R-:W4:Y:S01]  /*0080*/  LDG.E R4, desc[UR4][R4.64] ;  /* 0x0000000404047981 */ /* 0x002f22000c1e1900 */
[C---:B--2---:R-:W-:Y:S01]  /*0090*/  FADD R9, R0.reuse, UR7 ;  /* 0x0000000700097e21 */ /* 0x044fe20008000000 */
[----:B------:R-:W-:Y:S01]  /*00a0*/  FADD R7, -R0, UR6 ;  /* 0x0000000600077e21 */ /* 0x000fe20008000100 */
[----:B---3--:R-:W-:Y:S01]  /*00b0*/  IMAD.WIDE.U32 R2, R11, 0xc, R2 ;  /* 0x0000000c0b027825 */ /* 0x008fe200078e0002 */
[----:B------:R-:W-:Y:S02]  /*00c0*/  PLOP3.LUT P1, PT, PT, PT, PT, 0x8, 0x80 ;  /* 0x000000000080781c */ /* 0x000fe40003f2e170 */
[----:B----4-:R-:W-:-:S04]  /*00d0*/  FSETP.GEU.AND P0, PT, R4, R9, PT ;  /* 0x000000090400720b */ /* 0x010fc80003f0e000 */
[----:B------:R-:W-:-:S13]  /*00e0*/  FSETP.LEU.OR P0, PT, R4, R7, P0 ;  /* 0x000000070400720b */ /* 0x000fda000070b400 */
[----:B------:R-:W-:Y:S05]  /*00f0*/  @P0 BRA `(.L_x_1) ;  /* 0x0000000000240947 */ /* 0x000fea0003800000 */
[----:B------:R-:W0:Y:S01]  /*0100*/  LDC.64 R4, c[0x0][0x3a0] ;  /* 0x0000e800ff047b82 */ /* 0x000e220000000a00 */
[----:B------:R-:W1:Y:S01]  /*0110*/  LDCU UR6, c[0x0][0x398] ;  /* 0x00007300ff0677ac */ /* 0x000e620008000800 */
[----:B0-----:R-:W-:-:S06]  /*0120*/  IMAD.WIDE.U32 R4, R11, 0x4, R4 ;  /* 0x000000040b047825 */ /* 0x001fcc00078e0004 */
[----:B------:R-:W2:Y:S01]  /*0130*/  LDG.E R4, desc[UR4][R4.64] ;  /* 0x0000000404047981 */ /* 0x000ea2000c1e1900 */
[----:B-1----:R-:W-:-:S05]  /*0140*/  FADD R7, -R0, UR6 ;  /* 0x0000000600077e21 */ /* 0x002fca0008000100 */
[----:B--2---:R-:W-:-:S13]  /*0150*/  FSETP.GT.AND P0, PT, R4, R7, PT ;  /* 0x000000070400720b */ /* 0x004fda0003f04000 */
[----:B------:R-:W0:Y:S02]  /*0160*/  @P0 LDC R7, c[0x0][0x39c] ;  /* 0x0000e700ff070b82 */ /* 0x000e240000000800 */
[----:B0-----:R-:W-:-:S05]  /*0170*/  @P0 FADD R7, R0, R7 ;  /* 0x0000000700070221 */ /* 0x001fca0000000000 */
[----:B------:R-:W-:-:S13]  /*0180*/  @P0 FSETP.LT.AND P1, PT, R4, R7, PT ;  /* 0x000000070400020b */ /* 0x000fda0003f21000 */
.L_x_1:
[----:B------:R-:W-:Y:S01]  /*0190*/  SEL R5, RZ, 0x1, !P1 ;  /* 0x00000001ff057807 */ /* 0x000fe20004800000 */
[----:B------:R-:W-:Y:S04]  /*01a0*/  STG.E desc[UR4][R2.64], R11 ;  /* 0x0000000b02007986 */ /* 0x000fe8000c101904 */
[----:B------:R-:W-:Y:S04]  /*01b0*/  STG.E desc[UR4][R2.64+0x4], RZ ;  /* 0x000004ff02007986 */ /* 0x000fe8000c101904 */
[----:B------:R-:W-:Y:S01]  /*01c0*/  STG.E.U8 desc[UR4][R2.64+0x8], R5 ;  /* 0x0000080502007986 */ /* 0x000fe2000c101104 */
[----:B------:R-:W-:Y:S05]  /*01d0*/  EXIT ;  /* 0x000000000000794d */ /* 0x000fea0003800000 */
.L_x_2:
        /* <DEDUP_REMOVED lines=10> */
.L_x_24:


//--------------------- .text._Z14compact_voxelsP5voxelS0_PiPbi --------------------------
	.section	.text._Z14compact_voxelsP5voxelS0_PiPbi,"ax",@progbits
	.align	128
        .global         _Z14compact_voxelsP5voxelS0_PiPbi
        .type           _Z14compact_voxelsP5voxelS0_PiPbi,@function
        .size           _Z14compact_voxelsP5voxelS0_PiPbi,(.L_x_25 - _Z14compact_voxelsP5voxelS0_PiPbi)
        .other          _Z14compact_voxelsP5voxelS0_PiPbi,@"STO_CUDA_ENTRY STV_DEFAULT"
_Z14compact_voxelsP5voxelS0_PiPbi:
.text._Z14compact_voxelsP5voxelS0_PiPbi:
[----:B------:R-:W-:Y:S01]  /*0000*/  LDC R1, c[0x0][0x37c] ;  /* 0x0000df00ff017b82 */ /* 0x000fe20000000800 */
[----:B------:R-:W0:Y:S01]  /*0010*/  S2R R6, SR_TID.X ;  /* 0x0000000000067919 */ /* 0x000e220000002100 */
[----:B------:R-:W1:Y:S06]  /*0020*/  LDCU UR4, c[0x0][0x3a0] ;  /* 0x00007400ff0477ac */ /* 0x000e6c0008000800 */
[----:B------:R-:W2:Y:S01]  /*0030*/  LDC.64 R2, c[0x0][0x390] ;  /* 0x0000e400ff027b82 */ /* 0x000ea20000000a00 */
[----:B------:R-:W3:Y:S07]  /*0040*/  LDCU.64 UR6, c[0x0][0x358] ;  /* 0x00006b00ff0677ac */ /* 0x000eee0008000a00 */
[----:B------:R-:W4:Y:S08]  /*0050*/  S2UR UR5, SR_CgaCtaId ;  /* 0x00000000000579c3 */ /* 0x000f300000008800 */
[----:B------:R-:W5:Y:S01]  /*0060*/  LDC R8, c[0x0][0x3a0] ;  /* 0x0000e800ff087b82 */ /* 0x000f620000000800 */
[C---:B0-----:R-:W-:Y:S01]  /*0070*/  ISETP.NE.AND P0, PT, R6.reuse, RZ, PT ;  /* 0x000000ff0600720c */ /* 0x041fe20003f05270 */
[----:B-1----:R-:W-:-:S04]  /*0080*/  IMAD R0, R6, UR4, RZ ;  /* 0x0000000406007c24 */ /* 0x002fc8000f8e02ff */
[----:B------:R-:W-:-:S08]  /*0090*/  VIADD R5, R0, 0xffffffff ;  /* 0xffffffff00057836 */ /* 0x000fd00000000000 */
[----:B------:R-:W-:-:S04]  /*00a0*/  @!P0 IMAD.MOV R5, RZ, RZ, R0 ;  /* 0x000000ffff058224 */ /* 0x000fc800078e0200 */
[----:B--2---:R-:W-:-:S06]  /*00b0*/  IMAD.WIDE R2, R5, 0x4, R2 ;  /* 0x0000000405027825 */ /* 0x004fcc00078e0202 */
[----:B---3--:R-:W2:Y:S01]  /*00c0*/  LDG.E R2, desc[UR6][R2.64] ;  /* 0x0000000602027981 */ /* 0x008ea2000c1e1900 */
[----:B------:R-:W-:Y:S01]  /*00d0*/  UMOV UR4, 0x400 ;  /* 0x0000040000047882 */ /* 0x000fe20000000000 */
[----:B------:R-:W-:Y:S01]  /*00e0*/  ISETP.NE.AND P0, PT, R6, RZ, PT ;  /* 0x000000ff0600720c */ /* 0x000fe20003f05270 */
[----:B----4-:R-:W-:Y:S01]  /*00f0*/  ULEA UR4, UR5, UR4, 0x18 ;  /* 0x0000000405047291 */ /* 0x010fe2000f8ec0ff */
[----:B-----5:R-:W-:-:S05]  /*0100*/  ISETP.GE.AND P1, PT, R8, 0x1, PT ;  /* 0x000000010800780c */ /* 0x020fca0003f26270 */
[----:B------:R-:W-:-:S05]  /*0110*/  LEA R5, R6, UR4, 0x2 ;  /* 0x0000000406057c11 */ /* 0x000fca000f8e10ff */
[----:B--2---:R0:W-:Y:S01]  /*0120*/  STS [R5], R2 ;  /* 0x0000000205007388 */ /* 0x0041e20000000800 */
[----:B------:R-:W-:Y:S05]  /*0130*/  @!P0 BRA `(.L_x_3) ;  /* 0x00000000002c8947 */ /* 0x000fea0003800000 */
[----:B------:R-:W-:-:S07]  /*0140*/  IMAD.MOV.U32 R3, RZ, RZ, 0x1 ;  /* 0x00000001ff037424 */ /* 0x000fce00078e00ff */
.L_x_4:
[----:B------:R-:W-:Y:S01]  /*0150*/  IMAD.IADD R4, R6, 0x1, -R3 ;  /* 0x0000000106047824 */ /* 0x000fe200078e0a03 */
[----:B------:R-:W-:Y:S05]  /*0160*/  WARPSYNC.ALL ;  /* 0x0000000000007948 */ /* 0x000fea0003800000 */
[----:B------:R-:W-:Y:S01]  /*0170*/  LEA R4, R4, UR4, 0x2 ;  /* 0x0000000404047c11 */ /* 0x000fe2000f8e10ff */
[----:B------:R-:W-:-:S04]  /*0180*/  IMAD.SHL.U32 R3, R3, 0x2, RZ ;  /* 0x0000000203037824 */ /* 0x000fc800078e00ff */
[----:B------:R-:W0:Y:S01]  /*0190*/  LDS R7, [R4] ;  /* 0x0000000004077984 */ /* 0x000e220000000800 */
[----:B------:R-:W-:Y:S01]  /*01a0*/  BAR.SYNC.DEFER_BLOCKING 0x0 ;  /* 0x0000000000007b1d */ /* 0x000fe20000010000 */
[----:B------:R-:W-:Y:S01]  /*01b0*/  ISETP.GT.U32.AND P0, PT, R3, R6, PT ;  /* 0x000000060300720c */ /* 0x000fe20003f04070 */
[----:B01----:R-:W-:-:S05]  /*01c0*/  IMAD.IADD R2, R7, 0x1, R2 ;  /* 0x0000000107027824 */ /* 0x003fca00078e0202 */
[----:B------:R1:W-:Y:S07]  /*01d0*/  STS [R5], R2 ;  /* 0x0000000205007388 */ /* 0x0003ee0000000800 */
[----:B------:R-:W-:Y:S05]  /*01e0*/  @!P0 BRA `(.L_x_4) ;  /* 0xfffffffc00d88947 */ /* 0x000fea000383ffff */
.L_x_3:
[----:B------:R-:W-:Y:S05]  /*01f0*/  @!P1 EXIT ;  /* 0x000000000000994d */ /* 0x000fea0003800000 */
[C---:B------:R-:W-:Y:S01]  /*0200*/  ISETP.GE.U32.AND P1, PT, R8.reuse, 0x8, PT ;  /* 0x000000080800780c */ /* 0x040fe20003f26070 */
[----:B------:R-:W-:Y:S01]  /*0210*/  IMAD.MOV.U32 R3, RZ, RZ, RZ ;  /* 0x000000ffff037224 */ /* 0x000fe200078e00ff */
[----:B------:R-:W-:-:S04]  /*0220*/  LOP3.LUT R16, R8, 0x7, RZ, 0xc0, !PT ;  /* 0x0000000708107812 */ /* 0x000fc800078ec0ff */
[----:B------:R-:W-:-:S07]  /*0230*/  ISETP.NE.AND P0, PT, R16, RZ, PT ;  /* 0x000000ff1000720c */ /* 0x000fce0003f05270 */
[----:B------:R-:W-:Y:S06]  /*0240*/  @!P1 BRA `(.L_x_5) ;  /* 0x0000000400649947 */ /* 0x000fec0003800000 */
[----:B------:R-:W2:Y:S01]  /*0250*/  LDC.64 R6, c[0x0][0x388] ;  /* 0x0000e200ff067b82 */ /* 0x000ea20000000a00 */
[----:B------:R-:W-:Y:S01]  /*0260*/  LOP3.LUT R3, R8, 0x7ffffff8, RZ, 0xc0, !PT ;  /* 0x7ffffff808037812 */ /* 0x000fe200078ec0ff */
[----:B------:R-:W-:Y:S01]  /*0270*/  BSSY.RECONVERGENT B0, `(.L_x_5) ;  /* 0x0000056000007945 */ /* 0x000fe20003800200 */
[----:B------:R-:W-:-:S03]  /*0280*/  IMAD.MOV.U32 R13, RZ, RZ, R0 ;  /* 0x000000ffff0d7224 */ /* 0x000fc600078e0000 */
[----:B------:R-:W-:Y:S02]  /*0290*/  IMAD.MOV R12, RZ, RZ, -R3 ;  /* 0x000000ffff0c7224 */ /* 0x000fe400078e0a03 */
[----:B01----:R-:W0:Y:S01]  /*02a0*/  LDC.64 R4, c[0x0][0x380] ;  /* 0x0000e000ff047b82 */ /* 0x003e220000000a00 */
[----:B--2---:R-:W-:-:S03]  /*02b0*/  IMAD.WIDE R6, R2, 0xc, R6 ;  /* 0x0000000c02067825 */ /* 0x004fc600078e0206 */
[----:B------:R-:W-:Y:S02]  /*02c0*/  IADD3 R14, P2, PT, R6, 0x24, RZ ;  /* 0x00000024060e7810 */ /* 0x000fe40007f5e0ff */
[----:B0-----:R-:W-:-:S03]  /*02d0*/  IADD3 R4, P1, PT, R4, 0x30, RZ ;  /* 0x0000003004047810 */ /* 0x001fc60007f3e0ff */
[----:B------:R-:W-:Y:S02]  /*02e0*/  IMAD.X R17, RZ, RZ, R7, P2 ;  /* 0x000000ffff117224 */ /* 0x000fe400010e0607 */
[----:B------:R-:W-:-:S08]  /*02f0*/  IMAD.X R5, RZ, RZ, R5, P1 ;  /* 0x000000ffff057224 */ /* 0x000fd000008e0605 */
.L_x_6:
[----:B------:R-:W0:Y:S01]  /*0300*/  LDC.64 R10, c[0x0][0x398] ;  /* 0x0000e600ff0a7b82 */ /* 0x000e220000000a00 */
[----:B--2---:R-:W-:Y:S02]  /*0310*/  SHF.R.S32.HI R6, RZ, 0x1f, R13 ;  /* 0x0000001fff067819 */ /* 0x004fe4000001140d */
[----:B0-----:R-:W-:-:S04]  /*0320*/  IADD3 R10, P1, P2, R13, 0x3, R10 ;  /* 0x000000030d0a7810 */ /* 0x001fc80007a3e00a */
[----:B------:R-:W-:-:S05]  /*0330*/  IADD3.X R11, PT, PT, R6, R11, RZ, P1, P2 ;  /* 0x0000000b060b7210 */ /* 0x000fca0000fe44ff */
[----:B------:R-:W2:Y:S01]  /*0340*/  LDG.E.U8 R6, desc[UR6][R10.64+-0x3] ;  /* 0xfffffd060a067981 */ /* 0x000ea2000c1e1100 */
[----:B------:R-:W-:Y:S01]  /*0350*/  IMAD.WIDE R8, R13, 0xc, R4 ;  /* 0x0000000c0d087825 */ /* 0x000fe200078e0204 */
[----:B--2---:R-:W-:-:S13]  /*0360*/  ISETP.NE.AND P1, PT, R6, RZ, PT ;  /* 0x000000ff0600720c */ /* 0x004fda0003f25270 */
[----:B------:R-:W2:Y:S01]  /*0370*/  @P1 LDG.E R15, desc[UR6][R8.64+-0x30] ;  /* 0xffffd006080f1981 */ /* 0x000ea2000c1e1900 */
[----:B------:R-:W-:Y:S02]  /*0380*/  IMAD.MOV.U32 R6, RZ, RZ, R14 ;  /* 0x000000ffff067224 */ /* 0x000fe400078e000e */
[----:B------:R-:W-:-:S05]  /*0390*/  IMAD.MOV.U32 R7, RZ, RZ, R17 ;  /* 0x000000ffff077224 */ /* 0x000fca00078e0011 */
[----:B--2---:R0:W-:Y:S04]  /*03a0*/  @P1 STG.E desc[UR6][R6.64+-0x30], R15 ;  /* 0xffffd00f06001986 */ /* 0x0041e8000c101906 */
[----:B------:R-:W2:Y:S04]  /*03b0*/  @P1 LDG.E R17, desc[UR6][R8.64+-0x2c] ;  /* 0xffffd40608111981 */ /* 0x000ea8000c1e1900 */
[----:B--2---:R1:W-:Y:S04]  /*03c0*/  @P1 STG.E desc[UR6][R6.64+-0x2c], R17 ;  /* 0xffffd41106001986 */ /* 0x0043e8000c101906 */
[----:B------:R-:W2:Y:S04]  /*03d0*/  @P1 LDG.E R19, desc[UR6][R8.64+-0x28] ;  /* 0xffffd80608131981 */ /* 0x000ea8000c1e1900 */
[----:B--2---:R2:W-:Y:S04]  /*03e0*/  @P1 STG.E desc[UR6][R6.64+-0x28], R19 ;  /* 0xffffd81306001986 */ /* 0x0045e8000c101906 */
[----:B------:R-:W3:Y:S02]  /*03f0*/  LDG.E.U8 R14, desc[UR6][R10.64+-0x2] ;  /* 0xfffffe060a0e7981 */ /* 0x000ee4000c1e1100 */
[----:B---3--:R-:W-:-:S13]  /*0400*/  ISETP.NE.AND P1, PT, R14, RZ, PT ;  /* 0x000000ff0e00720c */ /* 0x008fda0003f25270 */
[----:B------:R-:W3:Y:S04]  /*0410*/  @P1 LDG.E R21, desc[UR6][R8.64+-0x24] ;  /* 0xffffdc0608151981 */ /* 0x000ee8000c1e1900 */
[----:B---3--:R3:W-:Y:S04]  /*0420*/  @P1 STG.E desc[UR6][R6.64+-0x24], R21 ;  /* 0xffffdc1506001986 */ /* 0x0087e8000c101906 */
[----:B------:R-:W4:Y:S04]  /*0430*/  @P1 LDG.E R23, desc[UR6][R8.64+-0x20] ;  /* 0xffffe00608171981 */ /* 0x000f28000c1e1900 */
[----:B----4-:R-:W-:Y:S04]  /*0440*/  @P1 STG.E desc[UR6][R6.64+-0x20], R23 ;  /* 0xffffe01706001986 */ /* 0x010fe8000c101906 */
[----:B0-----:R-:W4:Y:S04]  /*0450*/  @P1 LDG.E R15, desc[UR6][R8.64+-0x1c] ;  /* 0xffffe406080f1981 */ /* 0x001f28000c1e1900 */
[----:B----4-:R0:W-:Y:S04]  /*0460*/  @P1 STG.E desc[UR6][R6.64+-0x1c], R15 ;  /* 0xffffe40f06001986 */ /* 0x0101e8000c101906 */
[----:B------:R-:W4:Y:S02]  /*0470*/  LDG.E.U8 R14, desc[UR6][R10.64+-0x1] ;  /* 0xffffff060a0e7981 */ /* 0x000f24000c1e1100 */
[----:B----4-:R-:W-:-:S13]  /*0480*/  ISETP.NE.AND P1, PT, R14, RZ, PT ;  /* 0x000000ff0e00720c */ /* 0x010fda0003f25270 */
[----:B-1----:R-:W4:Y:S04]  /*0490*/  @P1 LDG.E R17, desc[UR6][R8.64+-0x18] ;  /* 0xffffe80608111981 */ /* 0x002f28000c1e1900 */
[----:B----4-:R1:W-:Y:S04]  /*04a0*/  @P1 STG.E desc[UR6][R6.64+-0x18], R17 ;  /* 0xffffe81106001986 */ /* 0x0103e8000c101906 */
[----:B--2---:R-:W2:Y:S04]  /*04b0*/  @P1 LDG.E R19, desc[UR6][R8.64+-0x14] ;  /* 0xffffec0608131981 */ /* 0x004ea8000c1e1900 */
[----:B--2---:R2:W-:Y:S04]  /*04c0*/  @P1 STG.E desc[UR6][R6.64+-0x14], R19 ;  /* 0xffffec1306001986 */ /* 0x0045e8000c101906 */
[----:B---3--:R-:W3:Y:S04]  /*04d0*/  @P1 LDG.E R21, desc[UR6][R8.64+-0x10] ;  /* 0xfffff00608151981 */ /* 0x008ee8000c1e1900 */
[----:B---3--:R3:W-:Y:S04]  /*04e0*/  @P1 STG.E desc[UR6][R6.64+-0x10], R21 ;  /* 0xfffff01506001986 */ /* 0x0087e8000c101906 */
[----:B------:R-:W4:Y:S02]  /*04f0*/  LDG.E.U8 R14, desc[UR6][R10.64] ;  /* 0x000000060a0e7981 */ /* 0x000f24000c1e1100 */
[----:B----4-:R-:W-:-:S13]  /*0500*/  ISETP.NE.AND P1, PT, R14, RZ, PT ;  /* 0x000000ff0e00720c */ /* 0x010fda0003f25270 */
[----:B0-----:R-:W4:Y:S04]  /*0510*/  @P1 LDG.E R15, desc[UR6][R8.64+-0xc] ;  /* 0xfffff406080f1981 */ /* 0x001f28000c1e1900 */
[----:B----4-:R0:W-:Y:S04]  /*0520*/  @P1 STG.E desc[UR6][R6.64+-0xc], R15 ;  /* 0xfffff40f06001986 */ /* 0x0101e8000c101906 */
[----:B------:R-:W4:Y:S04]  /*0530*/  @P1 LDG.E R23, desc[UR6][R8.64+-0x8] ;  /* 0xfffff80608171981 */ /* 0x000f28000c1e1900 */
[----:B----4-:R-:W-:Y:S04]  /*0540*/  @P1 STG.E desc[UR6][R6.64+-0x8], R23 ;  /* 0xfffff81706001986 */ /* 0x010fe8000c101906 */
[----:B-1----:R-:W4:Y:S04]  /*0550*/  @P1 LDG.E R17, desc[UR6][R8.64+-0x4] ;  /* 0xfffffc0608111981 */ /* 0x002f28000c1e1900 */
[----:B----4-:R1:W-:Y:S04]  /*0560*/  @P1 STG.E desc[UR6][R6.64+-0x4], R17 ;  /* 0xfffffc1106001986 */ /* 0x0103e8000c101906 */
[----:B------:R-:W4:Y:S02]  /*0570*/  LDG.E.U8 R14, desc[UR6][R10.64+0x1] ;  /* 0x000001060a0e7981 */ /* 0x000f24000c1e1100 */
[----:B----4-:R-:W-:-:S13]  /*0580*/  ISETP.NE.AND P1, PT, R14, RZ, PT ;  /* 0x000000ff0e00720c */ /* 0x010fda0003f25270 */
[----:B--2---:R-:W2:Y:S04]  /*0590*/  @P1 LDG.E R19, desc[UR6][R8.64] ;  /* 0x0000000608131981 */ /* 0x004ea8000c1e1900 */
[----:B--2---:R2:W-:Y:S04]  /*05a0*/  @P1 STG.E desc[UR6][R6.64], R19 ;  /* 0x0000001306001986 */ /* 0x0045e8000c101906 */
[----:B---3--:R-:W3:Y:S04]  /*05b0*/  @P1 LDG.E R21, desc[UR6][R8.64+0x4] ;  /* 0x0000040608151981 */ /* 0x008ee8000c1e1900 */
[----:B---3--:R-:W-:Y:S04]  /*05c0*/  @P1 STG.E desc[UR6][R6.64+0x4], R21 ;  /* 0x0000041506001986 */ /* 0x008fe8000c101906 */
[----:B0-----:R-:W3:Y:S04]  /*05d0*/  @P1 LDG.E R15, desc[UR6][R8.64+0x8] ;  /* 0x00000806080f1981 */ /* 0x001ee8000c1e1900 */
[----:B---3--:R0:W-:Y:S04]  /*05e0*/  @P1 STG.E desc[UR6][R6.64+0x8], R15 ;  /* 0x0000080f06001986 */ /* 0x0081e8000c101906 */
[----:B------:R-:W3:Y:S02]  /*05f0*/  LDG.E.U8 R14, desc[UR6][R10.64+0x2] ;  /* 0x000002060a0e7981 */ /* 0x000ee4000c1e1100 */
[----:B---3--:R-:W-:-:S13]  /*0600*/  ISETP.NE.AND P1, PT, R14, RZ, PT ;  /* 0x000000ff0e00720c */ /* 0x008fda0003f25270 */
[----:B-1----:R-:W3:Y:S04]  /*0610*/  @P1 LDG.E R17, desc[UR6][R8.64+0xc] ;  /* 0x00000c0608111981 */ /* 0x002ee8000c1e1900 */
[----:B---3--:R1:W-:Y:S04]  /*0620*/  @P1 STG.E desc[UR6][R6.64+0xc], R17 ;  /* 0x00000c1106001986 */ /* 0x0083e8000c101906 */
[----:B------:R-:W3:Y:S04]  /*0630*/  @P1 LDG.E R23, desc[UR6][R8.64+0x10] ;  /* 0x0000100608171981 */ /* 0x000ee8000c1e1900 */
[----:B---3--:R-:W-:Y:S04]  /*0640*/  @P1 STG.E desc[UR6][R6.64+0x10], R23 ;  /* 0x0000101706001986 */ /* 0x008fe8000c101906 */
[----:B--2---:R-:W2:Y:S04]  /*0650*/  @P1 LDG.E R19, desc[UR6][R8.64+0x14] ;  /* 0x0000140608131981 */ /* 0x004ea8000c1e1900 */
[----:B--2---:R2:W-:Y:S04]  /*0660*/  @P1 STG.E desc[UR6][R6.64+0x14], R19 ;  /* 0x0000141306001986 */ /* 0x0045e8000c101906 */
[----:B------:R-:W3:Y:S02]  /*0670*/  LDG.E.U8 R14, desc[UR6][R10.64+0x3] ;  /* 0x000003060a0e7981 */ /* 0x000ee4000c1e1100 */
[----:B---3--:R-:W-:-:S13]  /*0680*/  ISETP.NE.AND P1, PT, R14, RZ, PT ;  /* 0x000000ff0e00720c */ /* 0x008fda0003f25270 */
[----:B0-----:R-:W3:Y:S04]  /*0690*/  @P1 LDG.E R15, desc[UR6][R8.64+0x18] ;  /* 0x00001806080f1981 */ /* 0x001ee8000c1e1900 */
[----:B---3--:R0:W-:Y:S04]  /*06a0*/  @P1 STG.E desc[UR6][R6.64+0x18], R15 ;  /* 0x0000180f06001986 */ /* 0x0081e8000c101906 */
[----:B------:R-:W3:Y:S04]  /*06b0*/  @P1 LDG.E R21, desc[UR6][R8.64+0x1c] ;  /* 0x00001c0608151981 */ /* 0x000ee8000c1e1900 */
[----:B---3--:R-:W-:Y:S04]  /*06c0*/  @P1 STG.E desc[UR6][R6.64+0x1c], R21 ;  /* 0x00001c1506001986 */ /* 0x008fe8000c101906 */
[----:B-1----:R-:W3:Y:S04]  /*06d0*/  @P1 LDG.E R17, desc[UR6][R8.64+0x20] ;  /* 0x0000200608111981 */ /* 0x002ee8000c1e1900 */
[----:B---3--:R1:W-:Y:S04]  /*06e0*/  @P1 STG.E desc[UR6][R6.64+0x20], R17 ;  /* 0x0000201106001986 */ /* 0x0083e8000c101906 */
[----:B------:R-:W3:Y:S02]  /*06f0*/  LDG.E.U8 R14, desc[UR6][R10.64+0x4] ;  /* 0x000004060a0e7981 */ /* 0x000ee4000c1e1100 */
[----:B---3--:R-:W-:-:S13]  /*0700*/  ISETP.NE.AND P1, PT, R14, RZ, PT ;  /* 0x000000ff0e00720c */ /* 0x008fda0003f25270 */
[----:B--2---:R-:W2:Y:S04]  /*0710*/  @P1 LDG.E R19, desc[UR6][R8.64+0x24] ;  /* 0x0000240608131981 */ /* 0x004ea8000c1e1900 */
[----:B--2---:R2:W-:Y:S04]  /*0720*/  @P1 STG.E desc[UR6][R6.64+0x24], R19 ;  /* 0x0000241306001986 */ /* 0x0045e8000c101906 */
[----:B------:R-:W3:Y:S01]  /*0730*/  @P1 LDG.E R23, desc[UR6][R8.64+0x28] ;  /* 0x0000280608171981 */ /* 0x000ee2000c1e1900 */
[----:B------:R-:W-:-:S05]  /*0740*/  VIADD R12, R12, 0x8 ;  /* 0x000000080c0c7836 */ /* 0x000fca0000000000 */
[----:B------:R-:W-:Y:S01]  /*0750*/  ISETP.NE.AND P2, PT, R12, RZ, PT ;  /* 0x000000ff0c00720c */ /* 0x000fe20003f45270 */
[----:B---3--:R2:W-:Y:S04]  /*0760*/  @P1 STG.E desc[UR6][R6.64+0x28], R23 ;  /* 0x0000281706001986 */ /* 0x0085e8000c101906 */
[----:B0-----:R-:W3:Y:S01]  /*0770*/  @P1 LDG.E R15, desc[UR6][R8.64+0x2c] ;  /* 0x00002c06080f1981 */ /* 0x001ee2000c1e1900 */
[----:B------:R-:W-:-:S03]  /*0780*/  VIADD R13, R13, 0x8 ;  /* 0x000000080d0d7836 */ /* 0x000fc60000000000 */
[----:B---3--:R2:W-:Y:S01]  /*0790*/  @P1 STG.E desc[UR6][R6.64+0x2c], R15 ;  /* 0x00002c0f06001986 */ /* 0x0085e2000c101906 */
[----:B------:R-:W-:-:S05]  /*07a0*/  IADD3 R14, P1, PT, R6, 0x60, RZ ;  /* 0x00000060060e7810 */ /* 0x000fca0007f3e0ff */
[----:B-1----:R-:W-:Y:S01]  /*07b0*/  IMAD.X R17, RZ, RZ, R7, P1 ;  /* 0x000000ffff117224 */ /* 0x002fe200008e0607 */
[----:B------:R-:W-:Y:S07]  /*07c0*/  @P2 BRA `(.L_x_6) ;  /* 0xfffffff800cc2947 */ /* 0x000fee000383ffff */
[----:B------:R-:W-:Y:S05]  /*07d0*/  BSYNC.RECONVERGENT B0 ;  /* 0x0000000000007941 */ /* 0x000fea0003800200 */
.L_x_5:
[----:B------:R-:W-:Y:S05]  /*07e0*/  @!P0 EXIT ;  /* 0x000000000000894d */ /* 0x000fea0003800000 */
[----:B------:R-:W3:Y:S01]  /*07f0*/  LDC R4, c[0x0][0x3a0] ;  /* 0x0000e800ff047b82 */ /* 0x000ee20000000800 */
[----:B------:R-:W-:Y:S02]  /*0800*/  ISETP.GE.U32.AND P0, PT, R16, 0x4, PT ;  /* 0x000000041000780c */ /* 0x000fe40003f06070 */
[----:B---3--:R-:W-:-:S11]  /*0810*/  LOP3.LUT R14, R4, 0x3, RZ, 0xc0, !PT ;  /* 0x00000003040e7812 */ /* 0x008fd600078ec0ff */
[----:B------:R-:W-:Y:S05]  /*0820*/  @!P0 BRA `(.L_x_7) ;  /* 0x0000000000c08947 */ /* 0x000fea0003800000 */
[----:B------:R-:W2:Y:S01]  /*0830*/  LDCU.64 UR8, c[0x0][0x398] ;  /* 0x00007300ff0877ac */ /* 0x000ea20008000a00 */
[----:B01----:R-:W-:Y:S01]  /*0840*/  IMAD.IADD R5, R0, 0x1, R3 ;  /* 0x0000000100057824 */ /* 0x003fe200078e0203 */
[----:B------:R-:W0:Y:S04]  /*0850*/  LDC.64 R8, c[0x0][0x380] ;  /* 0x0000e000ff087b82 */ /* 0x000e280000000a00 */
[----:B--2---:R-:W-:-:S04]  /*0860*/  IADD3 R6, P0, PT, R5, UR8, RZ ;  /* 0x0000000805067c10 */ /* 0x004fc8000ff1e0ff */
[----:B------:R-:W-:-:S05]  /*0870*/  LEA.HI.X.SX32 R7, R5, UR9, 0x1, P0 ;  /* 0x0000000905077c11 */ /* 0x000fca00080f0eff */
[----:B------:R-:W2:Y:S01]  /*0880*/  LDG.E.U8 R10, desc[UR6][R6.64] ;  /* 0x00000006060a7981 */ /* 0x000ea2000c1e1100 */
[----:B0-----:R-:W-:Y:S01]  /*0890*/  IMAD.WIDE R8, R5, 0xc, R8 ;  /* 0x0000000c05087825 */ /* 0x001fe200078e0208 */
[----:B------:R-:W-:Y:S02]  /*08a0*/  IADD3 R13, P1, PT, R3, R2, RZ ;  /* 0x00000002030d7210 */ /* 0x000fe40007f3e0ff */
[----:B--2---:R-:W-:Y:S02]  /*08b0*/  ISETP.NE.AND P0, PT, R10, RZ, PT ;  /* 0x000000ff0a00720c */ /* 0x004fe40003f05270 */
[----:B------:R-:W0:Y:S11]  /*08c0*/  LDC.64 R10, c[0x0][0x388] ;  /* 0x0000e200ff0a7b82 */ /* 0x000e360000000a00 */
[----:B------:R-:W2:Y:S01]  /*08d0*/  @P0 LDG.E R5, desc[UR6][R8.64] ;  /* 0x0000000608050981 */ /* 0x000ea2000c1e1900 */
[----:B------:R-:W-:Y:S01]  /*08e0*/  LEA.HI.X.SX32 R12, R2, RZ, 0x1, P1 ;  /* 0x000000ff020c7211 */ /* 0x000fe200008f0eff */
[----:B0-----:R-:W-:-:S04]  /*08f0*/  IMAD.WIDE.U32 R10, R13, 0xc, R10 ;  /* 0x0000000c0d0a7825 */ /* 0x001fc800078e000a */
[----:B------:R-:W-:-:S04]  /*0900*/  IMAD R13, R12, 0xc, RZ ;  /* 0x0000000c0c0d7824 */ /* 0x000fc800078e02ff */
[----:B------:R-:W-:-:S05]  /*0910*/  IMAD.IADD R11, R11, 0x1, R13 ;  /* 0x000000010b0b7824 */ /* 0x000fca00078e020d */
        /* <DEDUP_REMOVED lines=10> */
[----:B----4-:R4:W-:Y:S04]  /*09c0*/  @P0 STG.E desc[UR6][R10.64+0x4], R19 ;  /* 0x000004130a000986 */ /* 0x0109e8000c101906 */
[----:B0-----:R-:W5:Y:S04]  /*09d0*/  @P0 LDG.E R5, desc[UR6][R8.64+0x14] ;  /* 0x0000140608050981 */ /* 0x001f68000c1e1900 */
[----:B-----5:R4:W-:Y:S04]  /*09e0*/  @P0 STG.E desc[UR6][R10.64+0x8], R5 ;  /* 0x000008050a000986 */ /* 0x0209e8000c101906 */
[----:B------:R-:W5:Y:S02]  /*09f0*/  LDG.E.U8 R12, desc[UR6][R6.64+0x2] ;  /* 0x00000206060c7981 */ /* 0x000f64000c1e1100 */
[----:B-----5:R-:W-:-:S13]  /*0a00*/  ISETP.NE.AND P0, PT, R12, RZ, PT ;  /* 0x000000ff0c00720c */ /* 0x020fda0003f05270 */
[----:B-1----:R-:W5:Y:S04]  /*0a10*/  @P0 LDG.E R13, desc[UR6][R8.64+0x18] ;  /* 0x00001806080d0981 */ /* 0x002f68000c1e1900 */
[----:B-----5:R4:W-:Y:S04]  /*0a20*/  @P0 STG.E desc[UR6][R10.64+0xc], R13 ;  /* 0x00000c0d0a000986 */ /* 0x0209e8000c101906 */
[----:B--2---:R-:W2:Y:S04]  /*0a30*/  @P0 LDG.E R15, desc[UR6][R8.64+0x1c] ;  /* 0x00001c06080f0981 */ /* 0x004ea8000c1e1900 */
[----:B--2---:R4:W-:Y:S04]  /*0a40*/  @P0 STG.E desc[UR6][R10.64+0x10], R15 ;  /* 0x0000100f0a000986 */ /* 0x0049e8000c101906 */
[----:B---3--:R-:W2:Y:S04]  /*0a50*/  @P0 LDG.E R17, desc[UR6][R8.64+0x20] ;  /* 0x0000200608110981 */ /* 0x008ea8000c1e1900 */
[----:B--2---:R4:W-:Y:S04]  /*0a60*/  @P0 STG.E desc[UR6][R10.64+0x14], R17 ;  /* 0x000014110a000986 */ /* 0x0049e8000c101906 */
[----:B------:R-:W2:Y:S01]  /*0a70*/  LDG.E.U8 R12, desc[UR6][R6.64+0x3] ;  /* 0x00000306060c7981 */ /* 0x000ea2000c1e1100 */
[----:B------:R-:W-:Y:S01]  /*0a80*/  BSSY.RECONVERGENT B0, `(.L_x_8) ;  /* 0x0000009000007945 */ /* 0x000fe20003800200 */
[----:B--2---:R-:W-:-:S13]  /*0a90*/  ISETP.NE.AND P0, PT, R12, RZ, PT ;  /* 0x000000ff0c00720c */ /* 0x004fda0003f05270 */
[----:B----4-:R-:W-:Y:S05]  /*0aa0*/  @!P0 BRA `(.L_x_9) ;  /* 0x0000000000188947 */ /* 0x010fea0003800000 */
[----:B------:R-:W2:Y:S04]  /*0ab0*/  LDG.E R5, desc[UR6][R8.64+0x24] ;  /* 0x0000240608057981 */ /* 0x000ea8000c1e1900 */
[----:B--2---:R0:W-:Y:S04]  /*0ac0*/  STG.E desc[UR6][R10.64+0x18], R5 ;  /* 0x000018050a007986 */ /* 0x0041e8000c101906 */
[----:B------:R-:W2:Y:S04]  /*0ad0*/  LDG.E R7, desc[UR6][R8.64+0x28] ;  /* 0x0000280608077981 */ /* 0x000ea8000c1e1900 */
[----:B--2---:R0:W-:Y:S04]  /*0ae0*/  STG.E desc[UR6][R10.64+0x1c], R7 ;  /* 0x00001c070a007986 */ /* 0x0041e8000c101906 */
[----:B------:R-:W2:Y:S04]  /*0af0*/  LDG.E R13, desc[UR6][R8.64+0x2c] ;  /* 0x00002c06080d7981 */ /* 0x000ea8000c1e1900 */
[----:B--2---:R0:W-:Y:S02]  /*0b00*/  STG.E desc[UR6][R10.64+0x20], R13 ;  /* 0x0000200d0a007986 */ /* 0x0041e4000c101906 */
.L_x_9:
[----:B------:R-:W-:Y:S05]  /*0b10*/  BSYNC.RECONVERGENT B0 ;  /* 0x0000000000007941 */ /* 0x000fea0003800200 */
.L_x_8:
[----:B------:R-:W-:-:S07]  /*0b20*/  VIADD R3, R3, 0x4 ;  /* 0x0000000403037836 */ /* 0x000fce0000000000 */
.L_x_7:
[----:B------:R-:W-:-:S13]  /*0b30*/  ISETP.NE.AND P0, PT, R14, RZ, PT ;  /* 0x000000ff0e00720c */ /* 0x000fda0003f05270 */
[----:B------:R-:W-:Y:S05]  /*0b40*/  @!P0 EXIT ;  /* 0x000000000000894d */ /* 0x000fea0003800000 */
[----:B------:R-:W-:-:S13]  /*0b50*/  ISETP.NE.AND P0, PT, R14, 0x1, PT ;  /* 0x000000010e00780c */ /* 0x000fda0003f05270 */
[----:B------:R-:W-:Y:S05]  /*0b60*/  @!P0 BRA `(.L_x_10) ;  /* 0x0000000000808947 */ /* 0x000fea0003800000 */
[----:B------:R-:W3:Y:S01]  /*0b70*/  LDCU.64 UR8, c[0x0][0x398] ;  /* 0x00007300ff0877ac */ /* 0x000ee20008000a00 */
[----:B01----:R-:W-:Y:S01]  /*0b80*/  IMAD.IADD R5, R0, 0x1, R3 ;  /* 0x0000000100057824 */ /* 0x003fe200078e0203 */
[----:B--2---:R-:W0:Y:S04]  /*0b90*/  LDC.64 R6, c[0x0][0x380] ;  /* 0x0000e000ff067b82 */ /* 0x004e280000000a00 */
[----:B---3--:R-:W-:-:S04]  /*0ba0*/  IADD3 R8, P0, PT, R5, UR8, RZ ;  /* 0x0000000805087c10 */ /* 0x008fc8000ff1e0ff */
        /* <DEDUP_REMOVED lines=16> */
[----:B------:R-:W2:Y:S01]  /*0cb0*/  LDG.E.U8 R8, desc[UR6][R8.64+0x1] ;  /* 0x0000010608087981 */ /* 0x000ea2000c1e1100 */
[----:B------:R-:W-:Y:S01]  /*0cc0*/  BSSY.RECONVERGENT B0, `(.L_x_11) ;  /* 0x0000009000007945 */ /* 0x000fe20003800200 */
[----:B--2---:R-:W-:-:S13]  /*0cd0*/  ISETP.NE.AND P0, PT, R8, RZ, PT ;  /* 0x000000ff0800720c */ /* 0x004fda0003f05270 */
[----:B0-----:R-:W-:Y:S05]  /*0ce0*/  @!P0 BRA `(.L_x_12) ;  /* 0x0000000000188947 */ /* 0x001fea0003800000 */
[----:B------:R-:W2:Y:S04]  /*0cf0*/  LDG.E R5, desc[UR6][R6.64+0xc] ;  /* 0x00000c0606057981 */ /* 0x000ea8000c1e1900 */
[----:B--2---:R0:W-:Y:S04]  /*0d00*/  STG.E desc[UR6][R10.64], R5 ;  /* 0x000000050a007986 */ /* 0x0041e8000c101906 */
[----:B------:R-:W2:Y:S04]  /*0d10*/  LDG.E R9, desc[UR6][R6.64+0x10] ;  /* 0x0000100606097981 */ /* 0x000ea8000c1e1900 */
[----:B--2---:R0:W-:Y:S04]  /*0d20*/  STG.E desc[UR6][R10.64+0x4], R9 ;  /* 0x000004090a007986 */ /* 0x0041e8000c101906 */
[----:B------:R-:W2:Y:S04]  /*0d30*/  LDG.E R13, desc[UR6][R6.64+0x14] ;  /* 0x00001406060d7981 */ /* 0x000ea8000c1e1900 */
[----:B--2---:R0:W-:Y:S02]  /*0d40*/  STG.E desc[UR6][R10.64+0x8], R13 ;  /* 0x0000080d0a007986 */ /* 0x0041e4000c101906 */
.L_x_12:
[----:B------:R-:W-:Y:S05]  /*0d50*/  BSYNC.RECONVERGENT B0 ;  /* 0x0000000000007941 */ /* 0x000fea0003800200 */
.L_x_11:
[----:B------:R-:W-:-:S07]  /*0d60*/  VIADD R3, R3, 0x2 ;  /* 0x0000000203037836 */ /* 0x000fce0000000000 */
.L_x_10:
[----:B------:R-:W-:-:S04]  /*0d70*/  LOP3.LUT R4, R4, 0x1, RZ, 0xc0, !PT ;  /* 0x0000000104047812 */ /* 0x000fc800078ec0ff */
[----:B------:R-:W-:-:S13]  /*0d80*/  ISETP.NE.U32.AND P0, PT, R4, 0x1, PT ;  /* 0x000000010400780c */ /* 0x000fda0003f05070 */
[----:B------:R-:W-:Y:S05]  /*0d90*/  @P0 EXIT ;  /* 0x000000000000094d */ /* 0x000fea0003800000 */
[----:B------:R-:W3:Y:S01]  /*0da0*/  LDCU.64 UR8, c[0x0][0x398] ;  /* 0x00007300ff0877ac */ /* 0x000ee20008000a00 */
[----:B0-2---:R-:W-:-:S05]  /*0db0*/  IMAD.IADD R7, R0, 0x1, R3 ;  /* 0x0000000100077824 */ /* 0x005fca00078e0203 */
[----:B---3--:R-:W-:-:S04]  /*0dc0*/  IADD3 R4, P0, PT, R7, UR8, RZ ;  /* 0x0000000807047c10 */ /* 0x008fc8000ff1e0ff */
[----:B-1----:R-:W-:-:S05]  /*0dd0*/  LEA.HI.X.SX32 R5, R7, UR9, 0x1, P0 ;  /* 0x0000000907057c11 */ /* 0x002fca00080f0eff */
[----:B------:R-:W2:Y:S02]  /*0de0*/  LDG.E.U8 R4, desc[UR6][R4.64] ;  /* 0x0000000604047981 */ /* 0x000ea4000c1e1100 */
[----:B--2---:R-:W-:-:S13]  /*0df0*/  ISETP.NE.AND P0, PT, R4, RZ, PT ;  /* 0x000000ff0400720c */ /* 0x004fda0003f05270 */
[----:B------:R-:W-:Y:S05]  /*0e00*/  @!P0 EXIT ;  /* 0x000000000000894d */ /* 0x000fea0003800000 */
[----:B------:R-:W0:Y:S02]  /*0e10*/  LDC.64 R4, c[0x0][0x380] ;  /* 0x0000e000ff047b82 */ /* 0x000e240000000a00 */
[----:B0-----:R-:W-:-:S06]  /*0e20*/  IMAD.WIDE R4, R7, 0xc, R4 ;  /* 0x0000000c07047825 */ /* 0x001fcc00078e0204 */
[----:B------:R-:W0:Y:S01]  /*0e30*/  LDC.64 R6, c[0x0][0x388] ;  /* 0x0000e200ff067b82 */ /* 0x000e220000000a00 */
[----:B------:R-:W2:Y:S01]  /*0e40*/  LDG.E R9, desc[UR6][R4.64] ;  /* 0x0000000604097981 */ /* 0x000ea2000c1e1900 */
[----:B------:R-:W-:-:S04]  /*0e50*/  IADD3 R3, P0, PT, R3, R2, RZ ;  /* 0x0000000203037210 */ /* 0x000fc80007f1e0ff */
[----:B------:R-:W-:Y:S01]  /*0e60*/  LEA.HI.X.SX32 R0, R2, RZ, 0x1, P0 ;  /* 0x000000ff02007211 */ /* 0x000fe200000f0eff */
[----:B0-----:R-:W-:-:S04]  /*0e70*/  IMAD.WIDE.U32 R2, R3, 0xc, R6 ;  /* 0x0000000c03027825 */ /* 0x001fc800078e0006 */
[----:B------:R-:W-:-:S04]  /*0e80*/  IMAD R7, R0, 0xc, RZ ;  /* 0x0000000c00077824 */ /* 0x000fc800078e02ff */
[----:B------:R-:W-:-:S05]  /*0e90*/  IMAD.IADD R3, R3, 0x1, R7 ;  /* 0x0000000103037824 */ /* 0x000fca00078e0207 */
[----:B--2---:R-:W-:Y:S04]  /*0ea0*/  STG.E desc[UR6][R2.64+-0xc], R9 ;  /* 0xfffff40902007986 */ /* 0x004fe8000c101906 */
[----:B------:R-:W2:Y:S04]  /*0eb0*/  LDG.E R7, desc[UR6][R4.64+0x4] ;  /* 0x0000040604077981 */ /* 0x000ea8000c1e1900 */
[----:B--2---:R-:W-:Y:S04]  /*0ec0*/  STG.E desc[UR6][R2.64+-0x8], R7 ;  /* 0xfffff80702007986 */ /* 0x004fe8000c101906 */
[----:B------:R-:W2:Y:S04]  /*0ed0*/  LDG.E R11, desc[UR6][R4.64+0x8] ;  /* 0x00000806040b7981 */ /* 0x000ea8000c1e1900 */
[----:B--2---:R-:W-:Y:S01]  /*0ee0*/  STG.E desc[UR6][R2.64+-0x4], R11 ;  /* 0xfffffc0b02007986 */ /* 0x004fe2000c101906 */
[----:B------:R-:W-:Y:S05]  /*0ef0*/  EXIT ;  /* 0x000000000000794d */ /* 0x000fea0003800000 */
.L_x_13:
        /* <DEDUP_REMOVED lines=16> */
.L_x_25:


//--------------------- .text._Z21create_voxels_compactP5voxelPiPbffffffff --------------------------
	.section	.text._Z21create_voxels_compactP5voxelPiPbffffffff,"ax",@progbits
	.align	128
        .global         _Z21create_voxels_compactP5voxelPiPbffffffff
        .type           _Z21create_voxels_compactP5voxelPiPbffffffff,@function
        .size           _Z21create_voxels_compactP5voxelPiPbffffffff,(.L_x_22 - _Z21create_voxels_compactP5voxelPiPbffffffff)
        .other          _Z21create_voxels_compactP5voxelPiPbffffffff,@"STO_CUDA_ENTRY STV_DEFAULT"
_Z21create_voxels_compactP5voxelPiPbffffffff:
.text._Z21create_voxels_compactP5voxelPiPbffffffff:
[----:B------:R-:W-:Y:S01]  /*0000*/  LDC R1, c[0x0][0x37c] ;  /* 0x0000df00ff017b82 */ /* 0x000fe20000000800 */
[----:B------:R-:W0:Y:S07]  /*0010*/  S2R R4, SR_TID.X ;  /* 0x0000000000047919 */ /* 0x000e2e0000002100 */
[----:B------:R-:W1:Y:S01]  /*0020*/  S2UR UR6, SR_CTAID.X ;  /* 0x00000000000679c3 */ /* 0x000e620000002500 */
[----:B------:R-:W2:Y:S01]  /*0030*/  LDCU.64 UR4, c[0x0][0x3a8] ;  /* 0x00007500ff0477ac */ /* 0x000ea20008000a00 */
[----:B------:R-:W-:Y:S06]  /*0040*/  BSSY.RECONVERGENT B0, `(.L_x_14) ;  /* 0x0000019000007945 */ /* 0x000fec0003800200 */
[----:B------:R-:W2:Y:S08]  /*0050*/  LDC R5, c[0x0][0x3a0] ;  /* 0x0000e800ff057b82 */ /* 0x000eb00000000800 */
[----:B------:R-:W3:Y:S01]  /*0060*/  LDC R0, c[0x0][0x398] ;  /* 0x0000e600ff007b82 */ /* 0x000ee20000000800 */
[----:B-1----:R-:W-:-:S02]  /*0070*/  I2FP.F32.U32 R3, UR6 ;  /* 0x0000000600037c45 */ /* 0x002fc40008201000 */
[----:B0-----:R-:W-:-:S05]  /*0080*/  I2FP.F32.U32 R2, R4 ;  /* 0x0000000400027245 */ /* 0x001fca0000201000 */
[----:B--2---:R-:W-:Y:S02]  /*0090*/  FFMA R2, R2, UR5, R5 ;  /* 0x0000000502027c23 */ /* 0x004fe40008000005 */
[----:B------:R-:W0:Y:S01]  /*00a0*/  LDC R5, c[0x0][0x360] ;  /* 0x0000d800ff057b82 */ /* 0x000e220000000800 */
[----:B---3--:R-:W-:Y:S01]  /*00b0*/  FFMA R3, R3, UR4, R0 ;  /* 0x0000000403037c23 */ /* 0x008fe20008000000 */
[----:B------:R-:W-:Y:S01]  /*00c0*/  FMUL R0, R2, R2 ;  /* 0x0000000202007220 */ /* 0x000fe20000400000 */
[----:B------:R-:W1:Y:S03]  /*00d0*/  LDCU.64 UR4, c[0x0][0x358] ;  /* 0x00006b00ff0477ac */ /* 0x000e660008000a00 */
[----:B------:R-:W-:-:S04]  /*00e0*/  FFMA R0, R3, R3, R0 ;  /* 0x0000000303007223 */ /* 0x000fc80000000000 */
[----:B------:R2:W3:Y:S01]  /*00f0*/  MUFU.RSQ R7, R0 ;  /* 0x0000000000077308 */ /* 0x0004e20000001400 */
[----:B------:R-:W-:-:S04]  /*0100*/  IADD3 R6, PT, PT, R0, -0xd000000, RZ ;  /* 0xf300000000067810 */ /* 0x000fc80007ffe0ff */
[----:B------:R-:W-:Y:S01]  /*0110*/  ISETP.GT.U32.AND P0, PT, R6, 0x727fffff, PT ;  /* 0x727fffff0600780c */ /* 0x000fe20003f04070 */
[----:B0-----:R-:W-:-:S12]  /*0120*/  IMAD R5, R5, UR6, RZ ;  /* 0x0000000605057c24 */ /* 0x001fd8000f8e02ff */
[----:B-123--:R-:W-:Y:S05]  /*0130*/  @!P0 BRA `(.L_x_15) ;  /* 0x0000000000148947 */ /* 0x00efea0003800000 */
[----:B------:R-:W-:Y:S01]  /*0140*/  BSSY.RECONVERGENT B1, `(.L_x_16) ;  /* 0x0000003000017945 */ /* 0x000fe20003800200 */
[----:B------:R-:W-:-:S07]  /*0150*/  MOV R11, 0x170 ;  /* 0x00000170000b7802 */ /* 0x000fce0000000f00 */
[----:B------:R-:W-:Y:S05]  /*0160*/  CALL.REL.NOINC `($__internal_0_$__cuda_sm20_sqrt_rn_f32_slowpath) ;  /* 0x0000000000c07944 */ /* 0x000fea0003c00000 */
[----:B------:R-:W-:Y:S05]  /*0170*/  BSYNC.RECONVERGENT B1 ;  /* 0x0000000000017941 */ /* 0x000fea0003800200 */
.L_x_16:
[----:B------:R-:W-:Y:S05]  /*0180*/  BRA `(.L_x_17) ;  /* 0x0000000000107947 */ /* 0x000fea0003800000 */
.L_x_15:
[----:B------:R-:W-:Y:S01]  /*0190*/  FMUL.FTZ R9, R0, R7 ;  /* 0x0000000700097220 */ /* 0x000fe20000410000 */
[----:B------:R-:W-:-:S03]  /*01a0*/  FMUL.FTZ R7, R7, 0.5 ;  /* 0x3f00000007077820 */ /* 0x000fc60000410000 */
[----:B------:R-:W-:-:S04]  /*01b0*/  FFMA R0, -R9, R9, R0 ;  /* 0x0000000909007223 */ /* 0x000fc80000000100 */
[----:B------:R-:W-:-:S07]  /*01c0*/  FFMA R0, R0, R7, R9 ;  /* 0x0000000700007223 */ /* 0x000fce0000000009 */
.L_x_17:
[----:B------:R-:W-:Y:S05]  /*01d0*/  BSYNC.RECONVERGENT B0 ;  /* 0x0000000000007941 */ /* 0x000fea0003800200 */
.L_x_14:
[----:B------:R-:W0:Y:S01]  /*01e0*/  LDCU.64 UR8, c[0x0][0x390] ;  /* 0x00007200ff0877ac */ /* 0x000e220008000a00 */
[----:B------:R-:W1:Y:S01]  /*01f0*/  LDC.64 R6, c[0x0][0x388] ;  /* 0x0000e200ff067b82 */ /* 0x000e620000000a00 */
[----:B------:R-:W-:Y:S01]  /*0200*/  IMAD.IADD R15, R5, 0x1, R4 ;  /* 0x00000001050f7824 */ /* 0x000fe200078e0204 */
[----:B------:R-:W2:Y:S04]  /*0210*/  LDCU UR6, c[0x0][0x3b0] ;  /* 0x00007600ff0677ac */ /* 0x000ea80008000800 */
[----:B0-----:R-:W-:-:S04]  /*0220*/  IADD3 R10, P2, PT, R15, UR8, RZ ;  /* 0x000000080f0a7c10 */ /* 0x001fc8000ff5e0ff */
[C---:B------:R-:W-:Y:S02]  /*0230*/  LEA.HI.X.SX32 R11, R15.reuse, UR9, 0x1, P2 ;  /* 0x000000090f0b7c11 */ /* 0x040fe400090f0eff */
[----:B------:R-:W-:Y:S01]  /*0240*/  ISETP.NE.AND P2, PT, R4, RZ, PT ;  /* 0x000000ff0400720c */ /* 0x000fe20003f45270 */
[----:B-1----:R-:W-:Y:S01]  /*0250*/  IMAD.WIDE R8, R15, 0x4, R6 ;  /* 0x000000040f087825 */ /* 0x002fe200078e0206 */
[C---:B--2---:R-:W-:Y:S02]  /*0260*/  FSETP.GEU.AND P1, PT, R0.reuse, UR6, PT ;  /* 0x0000000600007c0b */ /* 0x044fe4000bf2e000 */
[----:B------:R-:W-:Y:S02]  /*0270*/  FSETP.GEU.AND P0, PT, R0, UR6, PT ;  /* 0x0000000600007c0b */ /* 0x000fe4000bf0e000 */
[----:B------:R-:W-:-:S05]  /*0280*/  SEL R13, RZ, 0x1, P1 ;  /* 0x00000001ff0d7807 */ /* 0x000fca0000800000 */
[----:B------:R0:W-:Y:S04]  /*0290*/  STG.E desc[UR4][R8.64], R13 ;  /* 0x0000000d08007986 */ /* 0x0001e8000c101904 */
[----:B------:R0:W-:Y:S01]  /*02a0*/  STG.E.U8 desc[UR4][R10.64], R13 ;  /* 0x0000000d0a007986 */ /* 0x0001e2000c101104 */
[----:B------:R-:W-:Y:S06]  /*02b0*/  BAR.SYNC.DEFER_BLOCKING 0x0 ;  /* 0x0000000000007b1d */ /* 0x000fec0000010000 */
[----:B------:R-:W-:Y:S05]  /*02c0*/  @!P2 BRA `(.L_x_18) ;  /* 0x000000000030a947 */ /* 0x000fea0003800000 */
[----:B0-----:R0:W5:Y:S01]  /*02d0*/  LDG.E R13, desc[UR4][R8.64] ;  /* 0x00000004080d7981 */ /* 0x001162000c1e1900 */
[----:B------:R-:W-:-:S07]  /*02e0*/  HFMA2 R0, -RZ, RZ, 0, 5.9604644775390625e-08 ;  /* 0x00000001ff007431 */ /* 0x000fce00000001ff */
.L_x_19:
[----:B------:R-:W-:-:S04]  /*02f0*/  IMAD.IADD R11, R15, 0x1, -R0 ;  /* 0x000000010f0b7824 */ /* 0x000fc800078e0a00 */
[----:B------:R-:W-:-:S06]  /*0300*/  IMAD.WIDE R10, R11, 0x4, R6 ;  /* 0x000000040b0a7825 */ /* 0x000fcc00078e0206 */
[----:B------:R-:W2:Y:S01]  /*0310*/  LDG.E R10, desc[UR4][R10.64] ;  /* 0x000000040a0a7981 */ /* 0x000ea2000c1e1900 */
[----:B------:R-:W-:Y:S05]  /*0320*/  WARPSYNC.ALL ;  /* 0x0000000000007948 */ /* 0x000fea0003800000 */
[----:B------:R-:W-:Y:S01]  /*0330*/  IMAD.SHL.U32 R0, R0, 0x2, RZ ;  /* 0x0000000200007824 */ /* 0x000fe200078e00ff */
[----:B------:R-:W-:Y:S04]  /*0340*/  BAR.SYNC.DEFER_BLOCKING 0x0 ;  /* 0x0000000000007b1d */ /* 0x000fe80000010000 */
[----:B------:R-:W-:-:S02]  /*0350*/  ISETP.GT.U32.AND P1, PT, R0, R4, PT ;  /* 0x000000040000720c */ /* 0x000fc40003f24070 */
[----:B-12--5:R-:W-:-:S05]  /*0360*/  IADD3 R13, PT, PT, R10, R13, RZ ;  /* 0x0000000d0a0d7210 */ /* 0x026fca0007ffe0ff */
[----:B------:R1:W-:Y:S06]  /*0370*/  STG.E desc[UR4][R8.64], R13 ;  /* 0x0000000d08007986 */ /* 0x0003ec000c101904 */
[----:B------:R-:W-:Y:S05]  /*0380*/  @!P1 BRA `(.L_x_19) ;  /* 0xfffffffc00d89947 */ /* 0x000fea000383ffff */
.L_x_18:
[----:B------:R-:W-:Y:S05]  /*0390*/  @P0 EXIT ;  /* 0x000000000000094d */ /* 0x000fea0003800000 */
[----:B01----:R-:W2:Y:S01]  /*03a0*/  LDG.E R8, desc[UR4][R8.64] ;  /* 0x0000000408087981 */ /* 0x003ea2000c1e1900 */
[----:B------:R-:W0:Y:S08]  /*03b0*/  LDC.64 R6, c[0x0][0x380] ;  /* 0x0000e000ff067b82 */ /* 0x000e300000000a00 */
[----:B------:R-:W1:Y:S01]  /*03c0*/  LDC R13, c[0x0][0x3b4] ;  /* 0x0000ed00ff0d7b82 */ /* 0x000e620000000800 */
[----:B--2---:R-:W-:-:S02]  /*03d0*/  SHF.R.S32.HI R0, RZ, 0x1f, R8 ;  /* 0x0000001fff007819 */ /* 0x004fc40000011408 */
[----:B------:R-:W-:-:S04]  /*03e0*/  IADD3 R11, P0, PT, R5, R8, RZ ;  /* 0x00000008050b7210 */ /* 0x000fc80007f1e0ff */
[----:B------:R-:W-:Y:S01]  /*03f0*/  LEA.HI.X.SX32 R0, R5, R0, 0x1, P0 ;  /* 0x0000000005007211 */ /* 0x000fe200000f0eff */
[----:B0-----:R-:W-:-:S04]  /*0400*/  IMAD.WIDE.U32 R4, R11, 0xc, R6 ;  /* 0x0000000c0b047825 */ /* 0x001fc800078e0006 */
[----:B------:R-:W-:-:S05]  /*0410*/  IMAD R7, R0, 0xc, RZ ;  /* 0x0000000c00077824 */ /* 0x000fca00078e02ff */
[----:B------:R-:W-:-:S05]  /*0420*/  IADD3 R5, PT, PT, R5, R7, RZ ;  /* 0x0000000705057210 */ /* 0x000fca0007ffe0ff */
[----:B------:R-:W-:Y:S04]  /*0430*/  STG.E desc[UR4][R4.64+-0xc], R3 ;  /* 0xfffff40304007986 */ /* 0x000fe8000c101904 */
[----:B------:R-:W-:Y:S04]  /*0440*/  STG.E desc[UR4][R4.64+-0x8], R2 ;  /* 0xfffff80204007986 */ /* 0x000fe8000c101904 */
[----:B-1----:R-:W-:Y:S01]  /*0450*/  STG.E desc[UR4][R4.64+-0x4], R13 ;  /* 0xfffffc0d04007986 */ /* 0x002fe2000c101904 */
[----:B------:R-:W-:Y:S05]  /*0460*/  EXIT ;  /* 0x000000000000794d */ /* 0x000fea0003800000 */
        .weak           $__internal_0_$__cuda_sm20_sqrt_rn_f32_slowpath
        .type           $__internal_0_$__cuda_sm20_sqrt_rn_f32_slowpath,@function
        .size           $__internal_0_$__cuda_sm20_sqrt_rn_f32_slowpath,(.L_x_22 - $__internal_0_$__cuda_sm20_sqrt_rn_f32_slowpath)
$__internal_0_$__cuda_sm20_sqrt_rn_f32_slowpath:
[----:B------:R-:W-:-:S13]  /*0470*/  LOP3.LUT P0, RZ, R0, 0x7fffffff, RZ, 0xc0, !PT ;  /* 0x7fffffff00ff7812 */ /* 0x000fda000780c0ff */
[----:B------:R-:W-:Y:S01]  /*0480*/  @!P0 IMAD.MOV.U32 R6, RZ, RZ, R0 ;  /* 0x000000ffff068224 */ /* 0x000fe200078e0000 */
[----:B------:R-:W-:Y:S06]  /*0490*/  @!P0 BRA `(.L_x_20) ;  /* 0x0000000000408947 */ /* 0x000fec0003800000 */
[----:B------:R-:W-:-:S13]  /*04a0*/  FSETP.GEU.FTZ.AND P0, PT, R0, RZ, PT ;  /* 0x000000ff0000720b */ /* 0x000fda0003f1e000 */
[----:B------:R-:W-:Y:S01]  /*04b0*/  @!P0 MOV R6, 0x7fffffff ;  /* 0x7fffffff00068802 */ /* 0x000fe20000000f00 */
[----:B------:R-:W-:Y:S06]  /*04c0*/  @!P0 BRA `(.L_x_20) ;  /* 0x0000000000348947 */ /* 0x000fec0003800000 */
[----:B------:R-:W-:-:S13]  /*04d0*/  FSETP.GTU.FTZ.AND P0, PT, |R0|, +INF , PT ;  /* 0x7f8000000000780b */ /* 0x000fda0003f1c200 */
[----:B------:R-:W-:Y:S01]  /*04e0*/  @P0 FADD.FTZ R6, R0, 1 ;  /* 0x3f80000000060421 */ /* 0x000fe20000010000 */
[----:B------:R-:W-:Y:S06]  /*04f0*/  @P0 BRA `(.L_x_20) ;  /* 0x0000000000280947 */ /* 0x000fec0003800000 */
[----:B------:R-:W-:-:S13]  /*0500*/  FSETP.NEU.FTZ.AND P0, PT, |R0|, +INF , PT ;  /* 0x7f8000000000780b */ /* 0x000fda0003f1d200 */
[----:B------:R-:W-:-:S04]  /*0510*/  @P0 FFMA R7, R0, 1.84467440737095516160e+19, RZ ;  /* 0x5f80000000070823 */ /* 0x000fc800000000ff */
[----:B------:R-:W0:Y:S02]  /*0520*/  @P0 MUFU.RSQ R6, R7 ;  /* 0x0000000700060308 */ /* 0x000e240000001400 */
[----:B0-----:R-:W-:Y:S01]  /*0530*/  @P0 FMUL.FTZ R8, R7, R6 ;  /* 0x0000000607080220 */ /* 0x001fe20000410000 */
[----:B------:R-:W-:Y:S01]  /*0540*/  @P0 FMUL.FTZ R10, R6, 0.5 ;  /* 0x3f000000060a0820 */ /* 0x000fe20000410000 */
[----:B------:R-:W-:Y:S02]  /*0550*/  @!P0 MOV R6, R0 ;  /* 0x0000000000068202 */ /* 0x000fe40000000f00 */
[----:B------:R-:W-:-:S04]  /*0560*/  @P0 FADD.FTZ R9, -R8, -RZ ;  /* 0x800000ff08090221 */ /* 0x000fc80000010100 */
[----:B------:R-:W-:-:S04]  /*0570*/  @P0 FFMA R9, R8, R9, R7 ;  /* 0x0000000908090223 */ /* 0x000fc80000000007 */
[----:B------:R-:W-:-:S04]  /*0580*/  @P0 FFMA R9, R9, R10, R8 ;  /* 0x0000000a09090223 */ /* 0x000fc80000000008 */
[----:B------:R-:W-:-:S07]  /*0590*/  @P0 FMUL.FTZ R6, R9, 2.3283064365386962891e-10 ;  /* 0x2f80000009060820 */ /* 0x000fce0000410000 */
.L_x_20:
[----:B------:R-:W-:Y:S02]  /*05a0*/  HFMA2 R7, -RZ, RZ, 0, 0 ;  /* 0x00000000ff077431 */ /* 0x000fe400000001ff */
[----:B------:R-:W-:Y:S01]  /*05b0*/  IMAD.MOV.U32 R0, RZ, RZ, R6 ;  /* 0x000000ffff007224 */ /* 0x000fe200078e0006 */
[----:B------:R-:W-:-:S04]  /*05c0*/  MOV R6, R11 ;  /* 0x0000000b00067202 */ /* 0x000fc80000000f00 */
[----:B------:R-:W-:Y:S05]  /*05d0*/  RET.REL.NODEC R6 `(_Z21create_voxels_compactP5voxelPiPbffffffff) ;  /* 0xfffffff806887950 */ /* 0x000fea0003c3ffff */
.L_x_21:
        /* <DEDUP_REMOVED lines=10> */
.L_x_22:


//--------------------- .nv.shared._Z21create_anode_responseP6sensorPiPf --------------------------
	.section	.nv.shared._Z21create_anode_responseP6sensorPiPf,"aw",@nobits
	.sectionflags	@""
	.align	16
	.zero		1024


//--------------------- .nv.shared.reserved.0     --------------------------
	.section	.nv.shared.reserved.0,"aw",@nobits
	.weak		__nv_reservedSMEM_offset_0_alias
	.size		__nv_reservedSMEM_offset_0_alias, 0, 64
	.other		__nv_reservedSMEM_offset_0_alias,@"STO_CUDA_RESERVED_SHARED STV_DEFAULT"
__nv_reservedSMEM_offset_0_alias:
	.zero		0
	.zero		64


//--------------------- .nv.shared._Z16initialize_anodeP6sensorffPfffS1_f --------------------------
	.section	.nv.shared._Z16initialize_anodeP6sensorffPfffS1_f,"aw",@nobits
	.sectionflags	@""
	.align	16
	.zero		1024


//--------------------- .nv.shared._Z14compact_voxelsP5voxelS0_PiPbi --------------------------
	.section	.nv.shared._Z14compact_voxelsP5voxelS0_PiPbi,"aw",@nobits
	.sectionflags	@""
	.align	16
	.zero		1024


//--------------------- .nv.shared._Z21create_voxels_compactP5voxelPiPbffffffff --------------------------
	.section	.nv.shared._Z21create_voxels_compactP5voxelPiPbffffffff,"aw",@nobits
	.sectionflags	@""
	.align	16
	.zero		1024


//--------------------- .nv.constant0._Z21create_anode_responseP6sensorPiPf --------------------------
	.section	.nv.constant0._Z21create_anode_responseP6sensorPiPf,"a",@progbits
	.sectionflags	@""
	.align	4
.nv.constant0._Z21create_anode_responseP6sensorPiPf:
	.zero		920


//--------------------- .nv.constant0._Z16initialize_anodeP6sensorffPfffS1_f --------------------------
	.section	.nv.constant0._Z16initialize_anodeP6sensorffPfffS1_f,"a",@progbits
	.sectionflags	@""
	.align	4
.nv.constant0._Z16initialize_anodeP6sensorffPfffS1_f:
	.zero		940


//--------------------- .nv.constant0._Z14compact_voxelsP5voxelS0_PiPbi --------------------------
	.section	.nv.constant0._Z14compact_voxelsP5voxelS0_PiPbi,"a",@progbits
	.sectionflags	@""
	.align	4
.nv.constant0._Z14compact_voxelsP5voxelS0_PiPbi:
	.zero		932


//--------------------- .nv.constant0._Z21create_voxels_compactP5voxelPiPbffffffff --------------------------
	.section	.nv.constant0._Z21create_voxels_compactP5voxelPiPbffffffff,"a",@progbits
	.sectionflags	@""
	.align	4
.nv.constant0._Z21create_voxels_compactP5voxelPiPbffffffff:
	.zero		952


//--------------------- SYMBOLS --------------------------

	.type		.nv.reservedSmem.offset0,@object
	.size		.nv.reservedSmem.offset0,0x4
	.type		.nv.reservedSmem.cap,@object
	.size		.nv.reservedSmem.cap,0x4
